//
// Generated by NVIDIA NVVM Compiler
//
// Compiler Build ID: CL-36424714
// Cuda compilation tools, release 13.0, V13.0.88
// Based on NVVM 20.0.0
//

.version 9.0
.target sm_100
.address_size 64

	// .globl	accelerate
.func  (.param .b64 func_retval0) __internal_accurate_pow
(
	.param .b64 __internal_accurate_pow_param_0
)
;

.visible .entry accelerate(
	.param .u32 accelerate_param_0,
	.param .f64 accelerate_param_1,
	.param .f64 accelerate_param_2,
	.param .u64 .ptr .align 1 accelerate_param_3,
	.param .u64 .ptr .align 1 accelerate_param_4,
	.param .u64 .ptr .align 1 accelerate_param_5,
	.param .u64 .ptr .align 1 accelerate_param_6,
	.param .u64 .ptr .align 1 accelerate_param_7,
	.param .u64 .ptr .align 1 accelerate_param_8,
	.param .u64 .ptr .align 1 accelerate_param_9
)
{
	.reg .pred 	%p<12>;
	.reg .b32 	%r<45>;
	.reg .b64 	%rd<83>;
	.reg .b64 	%fd<235>;

	ld.param.u32 	%r25, [accelerate_param_0];
	ld.param.f64 	%fd3, [accelerate_param_1];
	ld.param.f64 	%fd4, [accelerate_param_2];
	ld.param.u64 	%rd42, [accelerate_param_3];
	ld.param.u64 	%rd43, [accelerate_param_4];
	ld.param.u64 	%rd44, [accelerate_param_5];
	ld.param.u64 	%rd45, [accelerate_param_6];
	ld.param.u64 	%rd46, [accelerate_param_7];
	ld.param.u64 	%rd47, [accelerate_param_8];
	ld.param.u64 	%rd48, [accelerate_param_9];
	cvta.to.global.u64 	%rd1, %rd48;
	cvta.to.global.u64 	%rd2, %rd47;
	cvta.to.global.u64 	%rd3, %rd46;
	cvta.to.global.u64 	%rd4, %rd42;
	cvta.to.global.u64 	%rd5, %rd45;
	cvta.to.global.u64 	%rd6, %rd44;
	cvta.to.global.u64 	%rd7, %rd43;
	mov.u32 	%r26, %ctaid.x;
	mov.u32 	%r27, %ntid.x;
	mul.lo.s32 	%r1, %r26, %r27;
	mov.u32 	%r2, %tid.x;
	add.s32 	%r3, %r1, %r2;
	setp.ge.s32 	%p1, %r3, %r25;
	@%p1 bra 	$L__BB0_16;
	setp.lt.s32 	%p2, %r3, 1;
	@%p2 bra 	$L__BB0_8;
	mul.f64 	%fd1, %fd3, %fd4;
	setp.lt.u32 	%p3, %r3, 4;
	mov.b32 	%r37, 0;
	@%p3 bra 	$L__BB0_5;
	and.b32  	%r37, %r3, 2147483644;
	neg.s32 	%r43, %r37;
	add.s64 	%rd82, %rd7, 16;
	add.s64 	%rd81, %rd6, 16;
	add.s64 	%rd80, %rd5, 16;
	add.s64 	%rd79, %rd4, 16;
$L__BB0_4:
	ld.global.f64 	%fd5, [%rd82+-16];
	mul.wide.u32 	%rd49, %r3, 8;
	add.s64 	%rd50, %rd7, %rd49;
	ld.global.f64 	%fd6, [%rd50];
	sub.f64 	%fd7, %fd5, %fd6;
	ld.global.f64 	%fd8, [%rd81+-16];
	add.s64 	%rd51, %rd6, %rd49;
	ld.global.f64 	%fd9, [%rd51];
	sub.f64 	%fd10, %fd8, %fd9;
	ld.global.f64 	%fd11, [%rd80+-16];
	add.s64 	%rd52, %rd5, %rd49;
	ld.global.f64 	%fd12, [%rd52];
	sub.f64 	%fd13, %fd11, %fd12;
	mul.f64 	%fd14, %fd10, %fd10;
	fma.rn.f64 	%fd15, %fd7, %fd7, %fd14;
	fma.rn.f64 	%fd16, %fd13, %fd13, %fd15;
	ld.global.f64 	%fd17, [%rd79+-16];
	mul.f64 	%fd18, %fd1, %fd17;
	sqrt.rn.f64 	%fd19, %fd16;
	mul.f64 	%fd20, %fd16, %fd19;
	div.rn.f64 	%fd21, %fd18, %fd20;
	add.s64 	%rd53, %rd3, %rd49;
	ld.global.f64 	%fd22, [%rd53];
	fma.rn.f64 	%fd23, %fd7, %fd21, %fd22;
	st.global.f64 	[%rd53], %fd23;
	add.s64 	%rd54, %rd2, %rd49;
	ld.global.f64 	%fd24, [%rd54];
	fma.rn.f64 	%fd25, %fd10, %fd21, %fd24;
	st.global.f64 	[%rd54], %fd25;
	add.s64 	%rd55, %rd1, %rd49;
	ld.global.f64 	%fd26, [%rd55];
	fma.rn.f64 	%fd27, %fd13, %fd21, %fd26;
	st.global.f64 	[%rd55], %fd27;
	ld.global.f64 	%fd28, [%rd82+-8];
	ld.global.f64 	%fd29, [%rd50];
	sub.f64 	%fd30, %fd28, %fd29;
	ld.global.f64 	%fd31, [%rd81+-8];
	ld.global.f64 	%fd32, [%rd51];
	sub.f64 	%fd33, %fd31, %fd32;
	ld.global.f64 	%fd34, [%rd80+-8];
	ld.global.f64 	%fd35, [%rd52];
	sub.f64 	%fd36, %fd34, %fd35;
	mul.f64 	%fd37, %fd33, %fd33;
	fma.rn.f64 	%fd38, %fd30, %fd30, %fd37;
	fma.rn.f64 	%fd39, %fd36, %fd36, %fd38;
	ld.global.f64 	%fd40, [%rd79+-8];
	mul.f64 	%fd41, %fd1, %fd40;
	sqrt.rn.f64 	%fd42, %fd39;
	mul.f64 	%fd43, %fd39, %fd42;
	div.rn.f64 	%fd44, %fd41, %fd43;
	ld.global.f64 	%fd45, [%rd53];
	fma.rn.f64 	%fd46, %fd30, %fd44, %fd45;
	st.global.f64 	[%rd53], %fd46;
	ld.global.f64 	%fd47, [%rd54];
	fma.rn.f64 	%fd48, %fd33, %fd44, %fd47;
	st.global.f64 	[%rd54], %fd48;
	ld.global.f64 	%fd49, [%rd55];
	fma.rn.f64 	%fd50, %fd36, %fd44, %fd49;
	st.global.f64 	[%rd55], %fd50;
	ld.global.f64 	%fd51, [%rd82];
	ld.global.f64 	%fd52, [%rd50];
	sub.f64 	%fd53, %fd51, %fd52;
	ld.global.f64 	%fd54, [%rd81];
	ld.global.f64 	%fd55, [%rd51];
	sub.f64 	%fd56, %fd54, %fd55;
	ld.global.f64 	%fd57, [%rd80];
	ld.global.f64 	%fd58, [%rd52];
	sub.f64 	%fd59, %fd57, %fd58;
	mul.f64 	%fd60, %fd56, %fd56;
	fma.rn.f64 	%fd61, %fd53, %fd53, %fd60;
	fma.rn.f64 	%fd62, %fd59, %fd59, %fd61;
	ld.global.f64 	%fd63, [%rd79];
	mul.f64 	%fd64, %fd1, %fd63;
	sqrt.rn.f64 	%fd65, %fd62;
	mul.f64 	%fd66, %fd62, %fd65;
	div.rn.f64 	%fd67, %fd64, %fd66;
	ld.global.f64 	%fd68, [%rd53];
	fma.rn.f64 	%fd69, %fd53, %fd67, %fd68;
	st.global.f64 	[%rd53], %fd69;
	ld.global.f64 	%fd70, [%rd54];
	fma.rn.f64 	%fd71, %fd56, %fd67, %fd70;
	st.global.f64 	[%rd54], %fd71;
	ld.global.f64 	%fd72, [%rd55];
	fma.rn.f64 	%fd73, %fd59, %fd67, %fd72;
	st.global.f64 	[%rd55], %fd73;
	ld.global.f64 	%fd74, [%rd82+8];
	ld.global.f64 	%fd75, [%rd50];
	sub.f64 	%fd76, %fd74, %fd75;
	ld.global.f64 	%fd77, [%rd81+8];
	ld.global.f64 	%fd78, [%rd51];
	sub.f64 	%fd79, %fd77, %fd78;
	ld.global.f64 	%fd80, [%rd80+8];
	ld.global.f64 	%fd81, [%rd52];
	sub.f64 	%fd82, %fd80, %fd81;
	mul.f64 	%fd83, %fd79, %fd79;
	fma.rn.f64 	%fd84, %fd76, %fd76, %fd83;
	fma.rn.f64 	%fd85, %fd82, %fd82, %fd84;
	ld.global.f64 	%fd86, [%rd79+8];
	mul.f64 	%fd87, %fd1, %fd86;
	sqrt.rn.f64 	%fd88, %fd85;
	mul.f64 	%fd89, %fd85, %fd88;
	div.rn.f64 	%fd90, %fd87, %fd89;
	ld.global.f64 	%fd91, [%rd53];
	fma.rn.f64 	%fd92, %fd76, %fd90, %fd91;
	st.global.f64 	[%rd53], %fd92;
	ld.global.f64 	%fd93, [%rd54];
	fma.rn.f64 	%fd94, %fd79, %fd90, %fd93;
	st.global.f64 	[%rd54], %fd94;
	ld.global.f64 	%fd95, [%rd55];
	fma.rn.f64 	%fd96, %fd82, %fd90, %fd95;
	st.global.f64 	[%rd55], %fd96;
	add.s32 	%r43, %r43, 4;
	add.s64 	%rd82, %rd82, 32;
	add.s64 	%rd81, %rd81, 32;
	add.s64 	%rd80, %rd80, 32;
	add.s64 	%rd79, %rd79, 32;
	setp.eq.s32 	%p4, %r43, 0;
	@%p4 bra 	$L__BB0_5;
	bra.uni 	$L__BB0_4;
$L__BB0_5:
	and.b32  	%r30, %r3, 3;
	setp.eq.s32 	%p5, %r30, 0;
	@%p5 bra 	$L__BB0_8;
	mul.wide.u32 	%rd56, %r37, 8;
	add.s64 	%rd78, %rd4, %rd56;
	add.s64 	%rd77, %rd5, %rd56;
	add.s64 	%rd76, %rd6, %rd56;
	add.s64 	%rd75, %rd7, %rd56;
	neg.s32 	%r38, %r30;
$L__BB0_7:
	.pragma "nounroll";
	ld.global.f64 	%fd97, [%rd75];
	mul.wide.u32 	%rd57, %r3, 8;
	add.s64 	%rd58, %rd7, %rd57;
	ld.global.f64 	%fd98, [%rd58];
	sub.f64 	%fd99, %fd97, %fd98;
	ld.global.f64 	%fd100, [%rd76];
	add.s64 	%rd59, %rd6, %rd57;
	ld.global.f64 	%fd101, [%rd59];
	sub.f64 	%fd102, %fd100, %fd101;
	ld.global.f64 	%fd103, [%rd77];
	add.s64 	%rd60, %rd5, %rd57;
	ld.global.f64 	%fd104, [%rd60];
	sub.f64 	%fd105, %fd103, %fd104;
	mul.f64 	%fd106, %fd102, %fd102;
	fma.rn.f64 	%fd107, %fd99, %fd99, %fd106;
	fma.rn.f64 	%fd108, %fd105, %fd105, %fd107;
	ld.global.f64 	%fd109, [%rd78];
	mul.f64 	%fd110, %fd1, %fd109;
	sqrt.rn.f64 	%fd111, %fd108;
	mul.f64 	%fd112, %fd108, %fd111;
	div.rn.f64 	%fd113, %fd110, %fd112;
	add.s64 	%rd61, %rd3, %rd57;
	ld.global.f64 	%fd114, [%rd61];
	fma.rn.f64 	%fd115, %fd99, %fd113, %fd114;
	st.global.f64 	[%rd61], %fd115;
	add.s64 	%rd62, %rd2, %rd57;
	ld.global.f64 	%fd116, [%rd62];
	fma.rn.f64 	%fd117, %fd102, %fd113, %fd116;
	st.global.f64 	[%rd62], %fd117;
	add.s64 	%rd63, %rd1, %rd57;
	ld.global.f64 	%fd118, [%rd63];
	fma.rn.f64 	%fd119, %fd105, %fd113, %fd118;
	st.global.f64 	[%rd63], %fd119;
	add.s64 	%rd78, %rd78, 8;
	add.s64 	%rd77, %rd77, 8;
	add.s64 	%rd76, %rd76, 8;
	add.s64 	%rd75, %rd75, 8;
	add.s32 	%r38, %r38, 1;
	setp.ne.s32 	%p6, %r38, 0;
	@%p6 bra 	$L__BB0_7;
$L__BB0_8:
	add.s32 	%r41, %r3, 1;
	setp.ge.s32 	%p7, %r41, %r25;
	@%p7 bra 	$L__BB0_16;
	mul.wide.s32 	%rd64, %r3, 8;
	add.s64 	%rd24, %rd7, %rd64;
	add.s64 	%rd25, %rd6, %rd64;
	add.s64 	%rd26, %rd5, %rd64;
	mul.f64 	%fd2, %fd3, %fd4;
	add.s64 	%rd27, %rd3, %rd64;
	add.s64 	%rd28, %rd2, %rd64;
	add.s64 	%rd29, %rd1, %rd64;
	not.b32 	%r32, %r1;
	add.s32 	%r33, %r25, %r32;
	sub.s32 	%r34, %r33, %r2;
	and.b32  	%r10, %r34, 3;
	setp.eq.s32 	%p8, %r10, 0;
	@%p8 bra 	$L__BB0_13;
	neg.s32 	%r39, %r10;
	mov.u32 	%r40, %r3;
$L__BB0_11:
	.pragma "nounroll";
	mul.wide.s32 	%rd65, %r41, 8;
	add.s64 	%rd66, %rd4, %rd65;
	add.s64 	%rd67, %rd5, %rd65;
	add.s64 	%rd68, %rd6, %rd65;
	add.s64 	%rd69, %rd7, %rd65;
	ld.global.f64 	%fd120, [%rd69];
	ld.global.f64 	%fd121, [%rd24];
	sub.f64 	%fd122, %fd120, %fd121;
	ld.global.f64 	%fd123, [%rd68];
	ld.global.f64 	%fd124, [%rd25];
	sub.f64 	%fd125, %fd123, %fd124;
	ld.global.f64 	%fd126, [%rd67];
	ld.global.f64 	%fd127, [%rd26];
	sub.f64 	%fd128, %fd126, %fd127;
	mul.f64 	%fd129, %fd125, %fd125;
	fma.rn.f64 	%fd130, %fd122, %fd122, %fd129;
	fma.rn.f64 	%fd131, %fd128, %fd128, %fd130;
	ld.global.f64 	%fd132, [%rd66];
	mul.f64 	%fd133, %fd2, %fd132;
	sqrt.rn.f64 	%fd134, %fd131;
	mul.f64 	%fd135, %fd131, %fd134;
	div.rn.f64 	%fd136, %fd133, %fd135;
	ld.global.f64 	%fd137, [%rd27];
	fma.rn.f64 	%fd138, %fd122, %fd136, %fd137;
	st.global.f64 	[%rd27], %fd138;
	ld.global.f64 	%fd139, [%rd28];
	fma.rn.f64 	%fd140, %fd125, %fd136, %fd139;
	st.global.f64 	[%rd28], %fd140;
	ld.global.f64 	%fd141, [%rd29];
	fma.rn.f64 	%fd142, %fd128, %fd136, %fd141;
	st.global.f64 	[%rd29], %fd142;
	add.s32 	%r41, %r41, 1;
	add.s32 	%r40, %r40, 1;
	add.s32 	%r39, %r39, 1;
	setp.ne.s32 	%p9, %r39, 0;
	@%p9 bra 	$L__BB0_11;
	add.s32 	%r41, %r40, 1;
$L__BB0_13:
	sub.s32 	%r35, %r25, %r3;
	add.s32 	%r36, %r35, -2;
	setp.lt.u32 	%p10, %r36, 3;
	@%p10 bra 	$L__BB0_16;
	add.s64 	%rd30, %rd7, 16;
	add.s64 	%rd31, %rd6, 16;
	add.s64 	%rd32, %rd5, 16;
	add.s64 	%rd33, %rd4, 16;
$L__BB0_15:
	mul.wide.s32 	%rd70, %r41, 8;
	add.s64 	%rd71, %rd30, %rd70;
	add.s64 	%rd72, %rd31, %rd70;
	add.s64 	%rd73, %rd32, %rd70;
	add.s64 	%rd74, %rd33, %rd70;
	ld.global.f64 	%fd143, [%rd71+-16];
	ld.global.f64 	%fd144, [%rd24];
	sub.f64 	%fd145, %fd143, %fd144;
	ld.global.f64 	%fd146, [%rd72+-16];
	ld.global.f64 	%fd147, [%rd25];
	sub.f64 	%fd148, %fd146, %fd147;
	ld.global.f64 	%fd149, [%rd73+-16];
	ld.global.f64 	%fd150, [%rd26];
	sub.f64 	%fd151, %fd149, %fd150;
	mul.f64 	%fd152, %fd148, %fd148;
	fma.rn.f64 	%fd153, %fd145, %fd145, %fd152;
	fma.rn.f64 	%fd154, %fd151, %fd151, %fd153;
	ld.global.f64 	%fd155, [%rd74+-16];
	mul.f64 	%fd156, %fd2, %fd155;
	sqrt.rn.f64 	%fd157, %fd154;
	mul.f64 	%fd158, %fd154, %fd157;
	div.rn.f64 	%fd159, %fd156, %fd158;
	ld.global.f64 	%fd160, [%rd27];
	fma.rn.f64 	%fd161, %fd145, %fd159, %fd160;
	st.global.f64 	[%rd27], %fd161;
	ld.global.f64 	%fd162, [%rd28];
	fma.rn.f64 	%fd163, %fd148, %fd159, %fd162;
	st.global.f64 	[%rd28], %fd163;
	ld.global.f64 	%fd164, [%rd29];
	fma.rn.f64 	%fd165, %fd151, %fd159, %fd164;
	st.global.f64 	[%rd29], %fd165;
	ld.global.f64 	%fd166, [%rd71+-8];
	ld.global.f64 	%fd167, [%rd24];
	sub.f64 	%fd168, %fd166, %fd167;
	ld.global.f64 	%fd169, [%rd72+-8];
	ld.global.f64 	%fd170, [%rd25];
	sub.f64 	%fd171, %fd169, %fd170;
	ld.global.f64 	%fd172, [%rd73+-8];
	ld.global.f64 	%fd173, [%rd26];
	sub.f64 	%fd174, %fd172, %fd173;
	mul.f64 	%fd175, %fd171, %fd171;
	fma.rn.f64 	%fd176, %fd168, %fd168, %fd175;
	fma.rn.f64 	%fd177, %fd174, %fd174, %fd176;
	ld.global.f64 	%fd178, [%rd74+-8];
	mul.f64 	%fd179, %fd2, %fd178;
	sqrt.rn.f64 	%fd180, %fd177;
	mul.f64 	%fd181, %fd177, %fd180;
	div.rn.f64 	%fd182, %fd179, %fd181;
	ld.global.f64 	%fd183, [%rd27];
	fma.rn.f64 	%fd184, %fd168, %fd182, %fd183;
	st.global.f64 	[%rd27], %fd184;
	ld.global.f64 	%fd185, [%rd28];
	fma.rn.f64 	%fd186, %fd171, %fd182, %fd185;
	st.global.f64 	[%rd28], %fd186;
	ld.global.f64 	%fd187, [%rd29];
	fma.rn.f64 	%fd188, %fd174, %fd182, %fd187;
	st.global.f64 	[%rd29], %fd188;
	ld.global.f64 	%fd189, [%rd71];
	ld.global.f64 	%fd190, [%rd24];
	sub.f64 	%fd191, %fd189, %fd190;
	ld.global.f64 	%fd192, [%rd72];
	ld.global.f64 	%fd193, [%rd25];
	sub.f64 	%fd194, %fd192, %fd193;
	ld.global.f64 	%fd195, [%rd73];
	ld.global.f64 	%fd196, [%rd26];
	sub.f64 	%fd197, %fd195, %fd196;
	mul.f64 	%fd198, %fd194, %fd194;
	fma.rn.f64 	%fd199, %fd191, %fd191, %fd198;
	fma.rn.f64 	%fd200, %fd197, %fd197, %fd199;
	ld.global.f64 	%fd201, [%rd74];
	mul.f64 	%fd202, %fd2, %fd201;
	sqrt.rn.f64 	%fd203, %fd200;
	mul.f64 	%fd204, %fd200, %fd203;
	div.rn.f64 	%fd205, %fd202, %fd204;
	ld.global.f64 	%fd206, [%rd27];
	fma.rn.f64 	%fd207, %fd191, %fd205, %fd206;
	st.global.f64 	[%rd27], %fd207;
	ld.global.f64 	%fd208, [%rd28];
	fma.rn.f64 	%fd209, %fd194, %fd205, %fd208;
	st.global.f64 	[%rd28], %fd209;
	ld.global.f64 	%fd210, [%rd29];
	fma.rn.f64 	%fd211, %fd197, %fd205, %fd210;
	st.global.f64 	[%rd29], %fd211;
	ld.global.f64 	%fd212, [%rd71+8];
	ld.global.f64 	%fd213, [%rd24];
	sub.f64 	%fd214, %fd212, %fd213;
	ld.global.f64 	%fd215, [%rd72+8];
	ld.global.f64 	%fd216, [%rd25];
	sub.f64 	%fd217, %fd215, %fd216;
	ld.global.f64 	%fd218, [%rd73+8];
	ld.global.f64 	%fd219, [%rd26];
	sub.f64 	%fd220, %fd218, %fd219;
	mul.f64 	%fd221, %fd217, %fd217;
	fma.rn.f64 	%fd222, %fd214, %fd214, %fd221;
	fma.rn.f64 	%fd223, %fd220, %fd220, %fd222;
	ld.global.f64 	%fd224, [%rd74+8];
	mul.f64 	%fd225, %fd2, %fd224;
	sqrt.rn.f64 	%fd226, %fd223;
	mul.f64 	%fd227, %fd223, %fd226;
	div.rn.f64 	%fd228, %fd225, %fd227;
	ld.global.f64 	%fd229, [%rd27];
	fma.rn.f64 	%fd230, %fd214, %fd228, %fd229;
	st.global.f64 	[%rd27], %fd230;
	ld.global.f64 	%fd231, [%rd28];
	fma.rn.f64 	%fd232, %fd217, %fd228, %fd231;
	st.global.f64 	[%rd28], %fd232;
	ld.global.f64 	%fd233, [%rd29];
	fma.rn.f64 	%fd234, %fd220, %fd228, %fd233;
	st.global.f64 	[%rd29], %fd234;
	add.s32 	%r41, %r41, 4;
	setp.lt.s32 	%p11, %r41, %r25;
	@%p11 bra 	$L__BB0_15;
$L__BB0_16:
	ret;

}
	// .globl	move
.visible .entry move(
	.param .u32 move_param_0,
	.param .f64 move_param_1,
	.param .u64 .ptr .align 1 move_param_2,
	.param .u64 .ptr .align 1 move_param_3,
	.param .u64 .ptr .align 1 move_param_4,
	.param .u64 .ptr .align 1 move_param_5,
	.param .u64 .ptr .align 1 move_param_6,
	.param .u64 .ptr .align 1 move_param_7
)
{
	.reg .pred 	%p<2>;
	.reg .b32 	%r<6>;
	.reg .b64 	%rd<20>;
	.reg .b64 	%fd<11>;

	ld.param.u32 	%r2, [move_param_0];
	ld.param.f64 	%fd1, [move_param_1];
	ld.param.u64 	%rd1, [move_param_2];
	ld.param.u64 	%rd2, [move_param_3];
	ld.param.u64 	%rd3, [move_param_4];
	ld.param.u64 	%rd4, [move_param_5];
	ld.param.u64 	%rd5, [move_param_6];
	ld.param.u64 	%rd6, [move_param_7];
	mov.u32 	%r3, %ctaid.x;
	mov.u32 	%r4, %ntid.x;
	mov.u32 	%r5, %tid.x;
	mad.lo.s32 	%r1, %r3, %r4, %r5;
	setp.ge.s32 	%p1, %r1, %r2;
	@%p1 bra 	$L__BB1_2;
	cvta.to.global.u64 	%rd7, %rd4;
	cvta.to.global.u64 	%rd8, %rd1;
	cvta.to.global.u64 	%rd9, %rd5;
	cvta.to.global.u64 	%rd10, %rd2;
	cvta.to.global.u64 	%rd11, %rd6;
	cvta.to.global.u64 	%rd12, %rd3;
	mul.wide.s32 	%rd13, %r1, 8;
	add.s64 	%rd14, %rd7, %rd13;
	ld.global.f64 	%fd2, [%rd14];
	add.s64 	%rd15, %rd8, %rd13;
	ld.global.f64 	%fd3, [%rd15];
	fma.rn.f64 	%fd4, %fd1, %fd2, %fd3;
	st.global.f64 	[%rd15], %fd4;
	add.s64 	%rd16, %rd9, %rd13;
	ld.global.f64 	%fd5, [%rd16];
	add.s64 	%rd17, %rd10, %rd13;
	ld.global.f64 	%fd6, [%rd17];
	fma.rn.f64 	%fd7, %fd1, %fd5, %fd6;
	st.global.f64 	[%rd17], %fd7;
	add.s64 	%rd18, %rd11, %rd13;
	ld.global.f64 	%fd8, [%rd18];
	add.s64 	%rd19, %rd12, %rd13;
	ld.global.f64 	%fd9, [%rd19];
	fma.rn.f64 	%fd10, %fd1, %fd8, %fd9;
	st.global.f64 	[%rd19], %fd10;
$L__BB1_2:
	ret;

}
	// .globl	collide
.visible .entry collide(
	.param .u32 collide_param_0,
	.param .u64 .ptr .align 1 collide_param_1,
	.param .u64 .ptr .align 1 collide_param_2,
	.param .u64 .ptr .align 1 collide_param_3,
	.param .u64 .ptr .align 1 collide_param_4,
	.param .u64 .ptr .align 1 collide_param_5
)
{
	.reg .pred 	%p<28>;
	.reg .b32 	%r<46>;
	.reg .b64 	%rd<26>;
	.reg .b64 	%fd<75>;

	ld.param.u32 	%r7, [collide_param_0];
	ld.param.u64 	%rd7, [collide_param_1];
	ld.param.u64 	%rd8, [collide_param_2];
	ld.param.u64 	%rd9, [collide_param_3];
	ld.param.u64 	%rd10, [collide_param_4];
	ld.param.u64 	%rd11, [collide_param_5];
	mov.u32 	%r8, %ctaid.x;
	mov.u32 	%r9, %ntid.x;
	mov.u32 	%r10, %tid.x;
	mad.lo.s32 	%r1, %r8, %r9, %r10;
	add.s32 	%r11, %r7, -1;
	mul.lo.s32 	%r12, %r11, %r7;
	shr.u32 	%r13, %r12, 31;
	add.s32 	%r14, %r12, %r13;
	shr.s32 	%r15, %r14, 1;
	setp.ge.s32 	%p1, %r1, %r15;
	@%p1 bra 	$L__BB2_21;
	cvta.to.global.u64 	%rd1, %rd7;
	cvta.to.global.u64 	%rd2, %rd8;
	cvta.to.global.u64 	%rd12, %rd9;
	cvta.to.global.u64 	%rd13, %rd10;
	cvta.to.global.u64 	%rd14, %rd11;
	cvt.rn.f64.s32 	%fd21, %r1;
	fma.rn.f64 	%fd22, %fd21, 0d4020000000000000, 0d3FF0000000000000;
	sqrt.rn.f64 	%fd23, %fd22;
	add.f64 	%fd24, %fd23, 0dBFF0000000000000;
	mul.f64 	%fd25, %fd24, 0d3FE0000000000000;
	cvt.rzi.s32.f64 	%r2, %fd25;
	mad.lo.s32 	%r16, %r2, %r2, %r2;
	cvt.rn.f64.s32 	%fd26, %r16;
	mul.f64 	%fd27, %fd26, 0d3FE0000000000000;
	sub.f64 	%fd28, %fd21, %fd27;
	cvt.rzi.s32.f64 	%r17, %fd28;
	mul.wide.s32 	%rd15, %r17, 8;
	add.s64 	%rd16, %rd12, %rd15;
	ld.global.f64 	%fd29, [%rd16];
	mul.wide.s32 	%rd17, %r2, 8;
	add.s64 	%rd18, %rd12, %rd17;
	ld.global.f64 	%fd30, [%rd18+8];
	sub.f64 	%fd31, %fd29, %fd30;
	add.s64 	%rd19, %rd13, %rd15;
	ld.global.f64 	%fd32, [%rd19];
	add.s64 	%rd20, %rd13, %rd17;
	ld.global.f64 	%fd33, [%rd20+8];
	sub.f64 	%fd34, %fd32, %fd33;
	add.s64 	%rd21, %rd14, %rd15;
	ld.global.f64 	%fd35, [%rd21];
	add.s64 	%rd22, %rd14, %rd17;
	ld.global.f64 	%fd36, [%rd22+8];
	sub.f64 	%fd37, %fd35, %fd36;
	mul.f64 	%fd38, %fd34, %fd34;
	fma.rn.f64 	%fd39, %fd31, %fd31, %fd38;
	fma.rn.f64 	%fd1, %fd37, %fd37, %fd39;
	add.s64 	%rd3, %rd1, %rd15;
	ld.global.f64 	%fd2, [%rd3];
	mul.f64 	%fd40, %fd2, 0d3FCE8EC8853F6F82;
	add.s64 	%rd4, %rd2, %rd15;
	ld.global.f64 	%fd3, [%rd4];
	div.rn.f64 	%fd4, %fd40, %fd3;
	{
	.reg .b32 %temp; 
	mov.b64 	{%temp, %r3}, %fd4;
	}
	mov.f64 	%fd41, 0d3FD5555554F9B516;
	{
	.reg .b32 %temp; 
	mov.b64 	{%temp, %r4}, %fd41;
	}
	and.b32  	%r5, %r4, 2146435072;
	setp.neu.f64 	%p2, %fd4, 0d0000000000000000;
	@%p2 bra 	$L__BB2_3;
	setp.eq.s32 	%p4, %r5, 1126170624;
	selp.b32 	%r18, %r3, 0, %p4;
	setp.lt.s32 	%p5, %r4, 0;
	or.b32  	%r19, %r18, 2146435072;
	selp.b32 	%r20, %r19, %r18, %p5;
	mov.b32 	%r21, 0;
	mov.b64 	%fd72, {%r21, %r20};
	bra.uni 	$L__BB2_4;
$L__BB2_3:
	abs.f64 	%fd42, %fd4;
	{ // callseq 0, 0
	.param .b64 param0;
	st.param.f64 	[param0], %fd42;
	.param .b64 retval0;
	call.uni (retval0), 
	__internal_accurate_pow, 
	(
	param0
	);
	ld.param.f64 	%fd43, [retval0];
	} // callseq 0
	setp.lt.s32 	%p3, %r3, 0;
	selp.f64 	%fd72, 0dFFF8000000000000, %fd43, %p3;
$L__BB2_4:
	add.f64 	%fd45, %fd4, 0d3FD5555554F9B516;
	{
	.reg .b32 %temp; 
	mov.b64 	{%temp, %r22}, %fd45;
	}
	and.b32  	%r23, %r22, 2146435072;
	setp.ne.s32 	%p6, %r23, 2146435072;
	@%p6 bra 	$L__BB2_9;
	setp.num.f64 	%p7, %fd4, %fd4;
	@%p7 bra 	$L__BB2_7;
	mov.f64 	%fd47, 0d3FD5555554F9B516;
	add.rn.f64 	%fd72, %fd4, %fd47;
	bra.uni 	$L__BB2_9;
$L__BB2_7:
	abs.f64 	%fd46, %fd4;
	setp.neu.f64 	%p8, %fd46, 0d7FF0000000000000;
	@%p8 bra 	$L__BB2_9;
	setp.eq.s32 	%p9, %r5, 1126170624;
	setp.lt.s32 	%p10, %r4, 0;
	selp.b32 	%r25, 0, 2146435072, %p10;
	setp.lt.s32 	%p11, %r3, 0;
	and.b32  	%r26, %r4, 2147483647;
	setp.ne.s32 	%p12, %r26, 1071644672;
	or.b32  	%r27, %r25, -2147483648;
	selp.b32 	%r28, %r27, %r25, %p12;
	selp.b32 	%r29, %r28, %r25, %p9;
	selp.b32 	%r30, %r29, %r25, %p11;
	mov.b32 	%r31, 0;
	mov.b64 	%fd72, {%r31, %r30};
$L__BB2_9:
	setp.eq.f64 	%p13, %fd4, 0d3FF0000000000000;
	selp.f64 	%fd11, 0d3FF0000000000000, %fd72, %p13;
	add.s64 	%rd5, %rd1, %rd17;
	ld.global.f64 	%fd12, [%rd5+8];
	mul.f64 	%fd48, %fd12, 0d3FCE8EC8853F6F82;
	add.s64 	%rd6, %rd2, %rd17;
	ld.global.f64 	%fd13, [%rd6+8];
	div.rn.f64 	%fd14, %fd48, %fd13;
	{
	.reg .b32 %temp; 
	mov.b64 	{%temp, %r6}, %fd14;
	}
	setp.neu.f64 	%p14, %fd14, 0d0000000000000000;
	@%p14 bra 	$L__BB2_11;
	setp.eq.s32 	%p16, %r5, 1126170624;
	selp.b32 	%r32, %r6, 0, %p16;
	setp.lt.s32 	%p17, %r4, 0;
	or.b32  	%r33, %r32, 2146435072;
	selp.b32 	%r34, %r33, %r32, %p17;
	mov.b32 	%r35, 0;
	mov.b64 	%fd74, {%r35, %r34};
	bra.uni 	$L__BB2_12;
$L__BB2_11:
	abs.f64 	%fd49, %fd14;
	{ // callseq 1, 0
	.param .b64 param0;
	st.param.f64 	[param0], %fd49;
	.param .b64 retval0;
	call.uni (retval0), 
	__internal_accurate_pow, 
	(
	param0
	);
	ld.param.f64 	%fd50, [retval0];
	} // callseq 1
	setp.lt.s32 	%p15, %r6, 0;
	selp.f64 	%fd74, 0dFFF8000000000000, %fd50, %p15;
$L__BB2_12:
	add.f64 	%fd52, %fd14, 0d3FD5555554F9B516;
	{
	.reg .b32 %temp; 
	mov.b64 	{%temp, %r36}, %fd52;
	}
	and.b32  	%r37, %r36, 2146435072;
	setp.ne.s32 	%p18, %r37, 2146435072;
	@%p18 bra 	$L__BB2_17;
	setp.num.f64 	%p19, %fd14, %fd14;
	@%p19 bra 	$L__BB2_15;
	mov.f64 	%fd54, 0d3FD5555554F9B516;
	add.rn.f64 	%fd74, %fd14, %fd54;
	bra.uni 	$L__BB2_17;
$L__BB2_15:
	abs.f64 	%fd53, %fd14;
	setp.neu.f64 	%p20, %fd53, 0d7FF0000000000000;
	@%p20 bra 	$L__BB2_17;
	setp.eq.s32 	%p21, %r5, 1126170624;
	setp.lt.s32 	%p22, %r4, 0;
	selp.b32 	%r39, 0, 2146435072, %p22;
	setp.lt.s32 	%p23, %r6, 0;
	and.b32  	%r40, %r4, 2147483647;
	setp.ne.s32 	%p24, %r40, 1071644672;
	or.b32  	%r41, %r39, -2147483648;
	selp.b32 	%r42, %r41, %r39, %p24;
	selp.b32 	%r43, %r42, %r39, %p21;
	selp.b32 	%r44, %r43, %r39, %p23;
	mov.b32 	%r45, 0;
	mov.b64 	%fd74, {%r45, %r44};
$L__BB2_17:
	setp.eq.f64 	%p25, %fd14, 0d3FF0000000000000;
	selp.f64 	%fd55, 0d3FF0000000000000, %fd74, %p25;
	add.f64 	%fd56, %fd11, %fd55;
	setp.geu.f64 	%p26, %fd1, %fd56;
	@%p26 bra 	$L__BB2_21;
	setp.leu.f64 	%p27, %fd2, %fd12;
	@%p27 bra 	$L__BB2_20;
	mul.f64 	%fd64, %fd13, %fd12;
	fma.rn.f64 	%fd65, %fd3, %fd2, %fd64;
	st.global.f64 	[%rd4], %fd65;
	ld.global.f64 	%fd66, [%rd5+8];
	ld.global.f64 	%fd67, [%rd3];
	add.f64 	%fd68, %fd66, %fd67;
	st.global.f64 	[%rd3], %fd68;
	ld.global.f64 	%fd69, [%rd4];
	div.rn.f64 	%fd70, %fd69, %fd68;
	st.global.f64 	[%rd4], %fd70;
	mov.b64 	%rd25, 0;
	st.global.u64 	[%rd5+8], %rd25;
	st.global.u64 	[%rd6+8], %rd25;
	bra.uni 	$L__BB2_21;
$L__BB2_20:
	mul.f64 	%fd57, %fd13, %fd12;
	fma.rn.f64 	%fd58, %fd3, %fd2, %fd57;
	st.global.f64 	[%rd6+8], %fd58;
	ld.global.f64 	%fd59, [%rd3];
	ld.global.f64 	%fd60, [%rd5+8];
	add.f64 	%fd61, %fd59, %fd60;
	st.global.f64 	[%rd5+8], %fd61;
	ld.global.f64 	%fd62, [%rd6+8];
	div.rn.f64 	%fd63, %fd62, %fd61;
	st.global.f64 	[%rd6+8], %fd63;
	mov.b64 	%rd24, 0;
	st.global.u64 	[%rd3], %rd24;
	st.global.u64 	[%rd4], %rd24;
$L__BB2_21:
	ret;

}
.func  (.param .b64 func_retval0) __internal_accurate_pow(
	.param .b64 __internal_accurate_pow_param_0
)
{
	.reg .pred 	%p<8>;
	.reg .b32 	%r<49>;
	.reg .b32 	%f<3>;
	.reg .b64 	%fd<109>;

	ld.param.f64 	%fd10, [__internal_accurate_pow_param_0];
	{
	.reg .b32 %temp; 
	mov.b64 	{%temp, %r46}, %fd10;
	}
	{
	.reg .b32 %temp; 
	mov.b64 	{%r45, %temp}, %fd10;
	}
	shr.u32 	%r47, %r46, 20;
	setp.gt.u32 	%p1, %r46, 1048575;
	@%p1 bra 	$L__BB3_2;
	mul.f64 	%fd11, %fd10, 0d4350000000000000;
	{
	.reg .b32 %temp; 
	mov.b64 	{%temp, %r46}, %fd11;
	}
	{
	.reg .b32 %temp; 
	mov.b64 	{%r45, %temp}, %fd11;
	}
	shr.u32 	%r16, %r46, 20;
	add.s32 	%r47, %r16, -54;
$L__BB3_2:
	add.s32 	%r48, %r47, -1023;
	and.b32  	%r17, %r46, -2146435073;
	or.b32  	%r18, %r17, 1072693248;
	mov.b64 	%fd107, {%r45, %r18};
	setp.lt.u32 	%p2, %r18, 1073127583;
	@%p2 bra 	$L__BB3_4;
	{
	.reg .b32 %temp; 
	mov.b64 	{%r19, %temp}, %fd107;
	}
	{
	.reg .b32 %temp; 
	mov.b64 	{%temp, %r20}, %fd107;
	}
	add.s32 	%r21, %r20, -1048576;
	mov.b64 	%fd107, {%r19, %r21};
	add.s32 	%r48, %r47, -1022;
$L__BB3_4:
	add.f64 	%fd12, %fd107, 0dBFF0000000000000;
	add.f64 	%fd13, %fd107, 0d3FF0000000000000;
	rcp.approx.ftz.f64 	%fd14, %fd13;
	neg.f64 	%fd15, %fd13;
	fma.rn.f64 	%fd16, %fd15, %fd14, 0d3FF0000000000000;
	fma.rn.f64 	%fd17, %fd16, %fd16, %fd16;
	fma.rn.f64 	%fd18, %fd17, %fd14, %fd14;
	mul.f64 	%fd19, %fd12, %fd18;
	fma.rn.f64 	%fd20, %fd12, %fd18, %fd19;
	mul.f64 	%fd21, %fd20, %fd20;
	fma.rn.f64 	%fd22, %fd21, 0d3EB0F5FF7D2CAFE2, 0d3ED0F5D241AD3B5A;
	fma.rn.f64 	%fd23, %fd22, %fd21, 0d3EF3B20A75488A3F;
	fma.rn.f64 	%fd24, %fd23, %fd21, 0d3F1745CDE4FAECD5;
	fma.rn.f64 	%fd25, %fd24, %fd21, 0d3F3C71C7258A578B;
	fma.rn.f64 	%fd26, %fd25, %fd21, 0d3F6249249242B910;
	fma.rn.f64 	%fd27, %fd26, %fd21, 0d3F89999999999DFB;
	sub.f64 	%fd28, %fd12, %fd20;
	add.f64 	%fd29, %fd28, %fd28;
	neg.f64 	%fd30, %fd20;
	fma.rn.f64 	%fd31, %fd30, %fd12, %fd29;
	mul.f64 	%fd32, %fd18, %fd31;
	fma.rn.f64 	%fd33, %fd21, %fd27, 0d3FB5555555555555;
	mov.f64 	%fd34, 0d3FB5555555555555;
	sub.f64 	%fd35, %fd34, %fd33;
	fma.rn.f64 	%fd36, %fd21, %fd27, %fd35;
	add.f64 	%fd37, %fd36, 0dBC46A4CB00B9E7B0;
	add.f64 	%fd38, %fd33, %fd37;
	sub.f64 	%fd39, %fd33, %fd38;
	add.f64 	%fd40, %fd37, %fd39;
	mul.rn.f64 	%fd41, %fd20, %fd20;
	neg.f64 	%fd42, %fd41;
	fma.rn.f64 	%fd43, %fd20, %fd20, %fd42;
	{
	.reg .b32 %temp; 
	mov.b64 	{%r22, %temp}, %fd32;
	}
	{
	.reg .b32 %temp; 
	mov.b64 	{%temp, %r23}, %fd32;
	}
	add.s32 	%r24, %r23, 1048576;
	mov.b64 	%fd44, {%r22, %r24};
	fma.rn.f64 	%fd45, %fd20, %fd44, %fd43;
	mul.rn.f64 	%fd46, %fd41, %fd20;
	neg.f64 	%fd47, %fd46;
	fma.rn.f64 	%fd48, %fd41, %fd20, %fd47;
	fma.rn.f64 	%fd49, %fd41, %fd32, %fd48;
	fma.rn.f64 	%fd50, %fd45, %fd20, %fd49;
	mul.rn.f64 	%fd51, %fd38, %fd46;
	neg.f64 	%fd52, %fd51;
	fma.rn.f64 	%fd53, %fd38, %fd46, %fd52;
	fma.rn.f64 	%fd54, %fd38, %fd50, %fd53;
	fma.rn.f64 	%fd55, %fd40, %fd46, %fd54;
	add.f64 	%fd56, %fd51, %fd55;
	sub.f64 	%fd57, %fd51, %fd56;
	add.f64 	%fd58, %fd55, %fd57;
	add.f64 	%fd59, %fd20, %fd56;
	sub.f64 	%fd60, %fd20, %fd59;
	add.f64 	%fd61, %fd56, %fd60;
	add.f64 	%fd62, %fd58, %fd61;
	add.f64 	%fd63, %fd32, %fd62;
	add.f64 	%fd64, %fd59, %fd63;
	sub.f64 	%fd65, %fd59, %fd64;
	add.f64 	%fd66, %fd63, %fd65;
	xor.b32  	%r25, %r48, -2147483648;
	mov.b32 	%r26, 1127219200;
	mov.b64 	%fd67, {%r25, %r26};
	mov.b32 	%r27, -2147483648;
	mov.b64 	%fd68, {%r27, %r26};
	sub.f64 	%fd69, %fd67, %fd68;
	fma.rn.f64 	%fd70, %fd69, 0d3FE62E42FEFA39EF, %fd64;
	fma.rn.f64 	%fd71, %fd69, 0dBFE62E42FEFA39EF, %fd70;
	sub.f64 	%fd72, %fd71, %fd64;
	sub.f64 	%fd73, %fd66, %fd72;
	fma.rn.f64 	%fd74, %fd69, 0d3C7ABC9E3B39803F, %fd73;
	add.f64 	%fd75, %fd70, %fd74;
	sub.f64 	%fd76, %fd70, %fd75;
	add.f64 	%fd77, %fd74, %fd76;
	mov.f64 	%fd78, 0d3FD5555554F9B516;
	{
	.reg .b32 %temp; 
	mov.b64 	{%temp, %r28}, %fd78;
	}
	{
	.reg .b32 %temp; 
	mov.b64 	{%r29, %temp}, %fd78;
	}
	shl.b32 	%r30, %r28, 1;
	setp.gt.u32 	%p3, %r30, -33554433;
	and.b32  	%r31, %r28, -15728641;
	selp.b32 	%r32, %r31, %r28, %p3;
	mov.b64 	%fd79, {%r29, %r32};
	mul.rn.f64 	%fd80, %fd75, %fd79;
	neg.f64 	%fd81, %fd80;
	fma.rn.f64 	%fd82, %fd75, %fd79, %fd81;
	fma.rn.f64 	%fd83, %fd77, %fd79, %fd82;
	add.f64 	%fd4, %fd80, %fd83;
	sub.f64 	%fd84, %fd80, %fd4;
	add.f64 	%fd5, %fd83, %fd84;
	fma.rn.f64 	%fd85, %fd4, 0d3FF71547652B82FE, 0d4338000000000000;
	{
	.reg .b32 %temp; 
	mov.b64 	{%r13, %temp}, %fd85;
	}
	mov.f64 	%fd86, 0dC338000000000000;
	add.rn.f64 	%fd87, %fd85, %fd86;
	fma.rn.f64 	%fd88, %fd87, 0dBFE62E42FEFA39EF, %fd4;
	fma.rn.f64 	%fd89, %fd87, 0dBC7ABC9E3B39803F, %fd88;
	fma.rn.f64 	%fd90, %fd89, 0d3E5ADE1569CE2BDF, 0d3E928AF3FCA213EA;
	fma.rn.f64 	%fd91, %fd90, %fd89, 0d3EC71DEE62401315;
	fma.rn.f64 	%fd92, %fd91, %fd89, 0d3EFA01997C89EB71;
	fma.rn.f64 	%fd93, %fd92, %fd89, 0d3F2A01A014761F65;
	fma.rn.f64 	%fd94, %fd93, %fd89, 0d3F56C16C1852B7AF;
	fma.rn.f64 	%fd95, %fd94, %fd89, 0d3F81111111122322;
	fma.rn.f64 	%fd96, %fd95, %fd89, 0d3FA55555555502A1;
	fma.rn.f64 	%fd97, %fd96, %fd89, 0d3FC5555555555511;
	fma.rn.f64 	%fd98, %fd97, %fd89, 0d3FE000000000000B;
	fma.rn.f64 	%fd99, %fd98, %fd89, 0d3FF0000000000000;
	fma.rn.f64 	%fd100, %fd99, %fd89, 0d3FF0000000000000;
	{
	.reg .b32 %temp; 
	mov.b64 	{%r14, %temp}, %fd100;
	}
	{
	.reg .b32 %temp; 
	mov.b64 	{%temp, %r15}, %fd100;
	}
	shl.b32 	%r33, %r13, 20;
	add.s32 	%r34, %r33, %r15;
	mov.b64 	%fd108, {%r14, %r34};
	{
	.reg .b32 %temp; 
	mov.b64 	{%temp, %r35}, %fd4;
	}
	mov.b32 	%f2, %r35;
	abs.f32 	%f1, %f2;
	setp.lt.f32 	%p4, %f1, 0f4086232B;
	@%p4 bra 	$L__BB3_7;
	setp.lt.f64 	%p5, %fd4, 0d0000000000000000;
	add.f64 	%fd101, %fd4, 0d7FF0000000000000;
	selp.f64 	%fd108, 0d0000000000000000, %fd101, %p5;
	setp.geu.f32 	%p6, %f1, 0f40874800;
	@%p6 bra 	$L__BB3_7;
	shr.u32 	%r36, %r13, 31;
	add.s32 	%r37, %r13, %r36;
	shr.s32 	%r38, %r37, 1;
	shl.b32 	%r39, %r38, 20;
	add.s32 	%r40, %r15, %r39;
	mov.b64 	%fd102, {%r14, %r40};
	sub.s32 	%r41, %r13, %r38;
	shl.b32 	%r42, %r41, 20;
	add.s32 	%r43, %r42, 1072693248;
	mov.b32 	%r44, 0;
	mov.b64 	%fd103, {%r44, %r43};
	mul.f64 	%fd108, %fd103, %fd102;
$L__BB3_7:
	abs.f64 	%fd104, %fd108;
	setp.eq.f64 	%p7, %fd104, 0d7FF0000000000000;
	fma.rn.f64 	%fd105, %fd108, %fd5, %fd108;
	selp.f64 	%fd106, %fd108, %fd105, %p7;
	st.param.f64 	[func_retval0], %fd106;
	ret;

}


// ===== COMPILED SASS (sm_100) =====

	.target	sm_100

	.elftype	@"ET_EXEC"


//--------------------- .note.nv.tkinfo           --------------------------
	.section	.note.nv.tkinfo,"",@"SHT_NOTE"
	.sectionflags	@"SHF_NOTE_NV_TKINFO"
	.tkinfo
        /*0018*/ 	.word	0x00000002
        /*0030*/ 	.string	""
        /*0030*/ 	.string	"ptxas"
        /*0030*/ 	.string	"Cuda compilation tools, release 13.0, V13.0.88"
        /*0030*/ 	.string	"Build cuda_13.0.r13.0/compiler.36424714_0"
        /*0030*/ 	.string	"-arch sm_100 -m 64 "



//--------------------- .note.nv.cuinfo           --------------------------
	.section	.note.nv.cuinfo,"",@"SHT_NOTE"
	.sectionflags	@"SHF_NOTE_NV_CUINFO"
        /*0018*/ 	.short	0x0002
        /*001a*/ 	.short	0x0064
        /*001c*/ 	.short	0x0082
	.zero		2


//--------------------- .nv.info                  --------------------------
	.section	.nv.info,"",@"SHT_CUDA_INFO"
	.align	4


	//----- nvinfo : EIATTR_REGCOUNT
	.align		4
        /*0000*/ 	.byte	0x04, 0x2f
        /*0002*/ 	.short	(.L_1 - .L_0)
	.align		4
.L_0:
        /*0004*/ 	.word	index@(accelerate)
        /*0008*/ 	.word	0x00000038


	//----- nvinfo : EIATTR_FRAME_SIZE
	.align		4
.L_1:
        /*000c*/ 	.byte	0x04, 0x11
        /*000e*/ 	.short	(.L_3 - .L_2)
	.align		4
.L_2:
        /*0010*/ 	.word	index@($__internal_3_$__cuda_sm20_dsqrt_rn_f64_mediumpath_v1)
        /*0014*/ 	.word	0x00000000


	//----- nvinfo : EIATTR_FRAME_SIZE
	.align		4
.L_3:
        /*0018*/ 	.byte	0x04, 0x11
        /*001a*/ 	.short	(.L_5 - .L_4)
	.align		4
.L_4:
        /*001c*/ 	.word	index@($__internal_2_$__cuda_sm20_div_rn_f64_full)
        /*0020*/ 	.word	0x00000000


	//----- nvinfo : EIATTR_FRAME_SIZE
	.align		4
.L_5:
        /*0024*/ 	.byte	0x04, 0x11
        /*0026*/ 	.short	(.L_7 - .L_6)
	.align		4
.L_6:
        /*0028*/ 	.word	index@(accelerate)
        /*002c*/ 	.word	0x00000000


	//----- nvinfo : EIATTR_REGCOUNT
	.align		4
.L_7:
        /*0030*/ 	.byte	0x04, 0x2f
        /*0032*/ 	.short	(.L_9 - .L_8)
	.align		4
.L_8:
        /*0034*/ 	.word	index@(move)
        /*0038*/ 	.word	0x00000014


	//----- nvinfo : EIATTR_FRAME_SIZE
	.align		4
.L_9:
        /*003c*/ 	.byte	0x04, 0x11
        /*003e*/ 	.short	(.L_11 - .L_10)
	.align		4
.L_10:
        /*0040*/ 	.word	index@(move)
        /*0044*/ 	.word	0x00000000


	//----- nvinfo : EIATTR_REGCOUNT
	.align		4
.L_11:
        /*0048*/ 	.byte	0x04, 0x2f
        /*004a*/ 	.short	(.L_13 - .L_12)
	.align		4
.L_12:
        /*004c*/ 	.word	index@(collide)
        /*0050*/ 	.word	0x0000002e


	//----- nvinfo : EIATTR_FRAME_SIZE
	.align		4
.L_13:
        /*0054*/ 	.byte	0x04, 0x11
        /*0056*/ 	.short	(.L_15 - .L_14)
	.align		4
.L_14:
        /*0058*/ 	.word	index@($collide$__internal_accurate_pow)
        /*005c*/ 	.word	0x00000000


	//----- nvinfo : EIATTR_FRAME_SIZE
	.align		4
.L_15:
        /*0060*/ 	.byte	0x04, 0x11
        /*0062*/ 	.short	(.L_17 - .L_16)
	.align		4
.L_16:
        /*0064*/ 	.word	index@($__internal_1_$__cuda_sm20_dsqrt_rn_f64_mediumpath_v1)
        /*0068*/ 	.word	0x00000000


	//----- nvinfo : EIATTR_FRAME_SIZE
	.align		4
.L_17:
        /*006c*/ 	.byte	0x04, 0x11
        /*006e*/ 	.short	(.L_19 - .L_18)
	.align		4
.L_18:
        /*0070*/ 	.word	index@($__internal_0_$__cuda_sm20_div_rn_f64_full)
        /*0074*/ 	.word	0x00000000


	//----- nvinfo : EIATTR_FRAME_SIZE
	.align		4
.L_19:
        /*0078*/ 	.byte	0x04, 0x11
        /*007a*/ 	.short	(.L_21 - .L_20)
	.align		4
.L_20:
        /*007c*/ 	.word	index@(collide)
        /*0080*/ 	.word	0x00000000


	//----- nvinfo : EIATTR_MIN_STACK_SIZE
	.align		4
.L_21:
        /*0084*/ 	.byte	0x04, 0x12
        /*0086*/ 	.short	(.L_23 - .L_22)
	.align		4
.L_22:
        /*0088*/ 	.word	index@(collide)
        /*008c*/ 	.word	0x00000000


	//----- nvinfo : EIATTR_MIN_STACK_SIZE
	.align		4
.L_23:
        /*0090*/ 	.byte	0x04, 0x12
        /*0092*/ 	.short	(.L_25 - .L_24)
	.align		4
.L_24:
        /*0094*/ 	.word	index@(move)
        /*0098*/ 	.word	0x00000000


	//----- nvinfo : EIATTR_MIN_STACK_SIZE
	.align		4
.L_25:
        /*009c*/ 	.byte	0x04, 0x12
        /*009e*/ 	.short	(.L_27 - .L_26)
	.align		4
.L_26:
        /*00a0*/ 	.word	index@(accelerate)
        /*00a4*/ 	.word	0x00000000
.L_27:


//--------------------- .nv.compat                --------------------------
	.section	.nv.compat,"",@"SHT_CUDA_COMPAT_INFO"
	.align	4
        /*0000*/ 	.byte	0x02, 0x09, 0x00, 0x00, 0x02, 0x02, 0x01, 0x00, 0x02, 0x05, 0x05, 0x00, 0x03, 0x07, 0x01, 0x01
        /*0010*/ 	.byte	0x02, 0x03, 0x00, 0x00, 0x02, 0x06, 0x01, 0x00, 0x04, 0x0b, 0x08, 0x00, 0x01, 0x00, 0x00, 0x00
        /*0020*/ 	.byte	0x00, 0x00, 0x00, 0x00


//--------------------- .nv.info.collide          --------------------------
	.section	.nv.info.collide,"",@"SHT_CUDA_INFO"
	.sectionflags	@""
	.align	4


	//----- nvinfo : EIATTR_CUDA_API_VERSION
	.align		4
        /*0000*/ 	.byte	0x04, 0x37
        /*0002*/ 	.short	(.L_29 - .L_28)
.L_28:
        /*0004*/ 	.word	0x00000082


	//----- nvinfo : EIATTR_KPARAM_INFO
	.align		4
.L_29:
        /*0008*/ 	.byte	0x04, 0x17
        /*000a*/ 	.short	(.L_31 - .L_30)
.L_30:
        /*000c*/ 	.word	0x00000000
        /*0010*/ 	.short	0x0005
        /*0012*/ 	.short	0x0028
        /*0014*/ 	.byte	0x00, 0xf5, 0x21, 0x00


	//----- nvinfo : EIATTR_KPARAM_INFO
	.align		4
.L_31:
        /*0018*/ 	.byte	0x04, 0x17
        /*001a*/ 	.short	(.L_33 - .L_32)
.L_32:
        /*001c*/ 	.word	0x00000000
        /*0020*/ 	.short	0x0004
        /*0022*/ 	.short	0x0020
        /*0024*/ 	.byte	0x00, 0xf5, 0x21, 0x00


	//----- nvinfo : EIATTR_KPARAM_INFO
	.align		4
.L_33:
        /*0028*/ 	.byte	0x04, 0x17
        /*002a*/ 	.short	(.L_35 - .L_34)
.L_34:
        /*002c*/ 	.word	0x00000000
        /*0030*/ 	.short	0x0003
        /*0032*/ 	.short	0x0018
        /*0034*/ 	.byte	0x00, 0xf5, 0x21, 0x00


	//----- nvinfo : EIATTR_KPARAM_INFO
	.align		4
.L_35:
        /*0038*/ 	.byte	0x04, 0x17
        /*003a*/ 	.short	(.L_37 - .L_36)
.L_36:
        /*003c*/ 	.word	0x00000000
        /*0040*/ 	.short	0x0002
        /*0042*/ 	.short	0x0010
        /*0044*/ 	.byte	0x00, 0xf5, 0x21, 0x00


	//----- nvinfo : EIATTR_KPARAM_INFO
	.align		4
.L_37:
        /*0048*/ 	.byte	0x04, 0x17
        /*004a*/ 	.short	(.L_39 - .L_38)
.L_38:
        /*004c*/ 	.word	0x00000000
        /*0050*/ 	.short	0x0001
        /*0052*/ 	.short	0x0008
        /*0054*/ 	.byte	0x00, 0xf5, 0x21, 0x00


	//----- nvinfo : EIATTR_KPARAM_INFO
	.align		4
.L_39:
        /*0058*/ 	.byte	0x04, 0x17
        /*005a*/ 	.short	(.L_41 - .L_40)
.L_40:
        /*005c*/ 	.word	0x00000000
        /*0060*/ 	.short	0x0000
        /*0062*/ 	.short	0x0000
        /*0064*/ 	.byte	0x00, 0xf0, 0x11, 0x00


	//----- nvinfo : EIATTR_SPARSE_MMA_MASK
	.align		4
.L_41:
        /*0068*/ 	.byte	0x03, 0x50
        /*006a*/ 	.short	0x0000


	//----- nvinfo : EIATTR_MAXREG_COUNT
	.align		4
        /*006c*/ 	.byte	0x03, 0x1b
        /*006e*/ 	.short	0x00ff


	//----- nvinfo : EIATTR_MERCURY_ISA_VERSION
	.align		4
        /*0070*/ 	.byte	0x03, 0x5f
        /*0072*/ 	.short	0x0101


	//----- nvinfo : EIATTR_VRC_CTA_INIT_COUNT
	.align		4
        /*0074*/ 	.byte	0x02, 0x4a
	.zero		1
	.zero		1


	//----- nvinfo : EIATTR_EXIT_INSTR_OFFSETS
	.align		4
        /*0078*/ 	.byte	0x04, 0x1c
        /*007a*/ 	.short	(.L_43 - .L_42)


	//   ....[0]....
.L_42:
        /*007c*/ 	.word	0x000000b0


	//   ....[1]....
        /*0080*/ 	.word	0x00000c30


	//   ....[2]....
        /*0084*/ 	.word	0x00000e90


	//   ....[3]....
        /*0088*/ 	.word	0x000010d0


	//----- nvinfo : EIATTR_CRS_STACK_SIZE
	.align		4
.L_43:
        /*008c*/ 	.byte	0x04, 0x1e
        /*008e*/ 	.short	(.L_45 - .L_44)
.L_44:
        /*0090*/ 	.word	0x00000000


	//----- nvinfo : EIATTR_CBANK_PARAM_SIZE
	.align		4
.L_45:
        /*0094*/ 	.byte	0x03, 0x19
        /*0096*/ 	.short	0x0030


	//----- nvinfo : EIATTR_PARAM_CBANK
	.align		4
        /*0098*/ 	.byte	0x04, 0x0a
        /*009a*/ 	.short	(.L_47 - .L_46)
	.align		4
.L_46:
        /*009c*/ 	.word	index@(.nv.constant0.collide)
        /*00a0*/ 	.short	0x0380
        /*00a2*/ 	.short	0x0030


	//----- nvinfo : EIATTR_SW_WAR
	.align		4
.L_47:
        /*00a4*/ 	.byte	0x04, 0x36
        /*00a6*/ 	.short	(.L_49 - .L_48)
.L_48:
        /*00a8*/ 	.word	0x00000008
.L_49:


//--------------------- .nv.info.move             --------------------------
	.section	.nv.info.move,"",@"SHT_CUDA_INFO"
	.sectionflags	@""
	.align	4


	//----- nvinfo : EIATTR_CUDA_API_VERSION
	.align		4
        /*0000*/ 	.byte	0x04, 0x37
        /*0002*/ 	.short	(.L_51 - .L_50)
.L_50:
        /*0004*/ 	.word	0x00000082


	//----- nvinfo : EIATTR_KPARAM_INFO
	.align		4
.L_51:
        /*0008*/ 	.byte	0x04, 0x17
        /*000a*/ 	.short	(.L_53 - .L_52)
.L_52:
        /*000c*/ 	.word	0x00000000
        /*0010*/ 	.short	0x0007
        /*0012*/ 	.short	0x0038
        /*0014*/ 	.byte	0x00, 0xf5, 0x21, 0x00


	//----- nvinfo : EIATTR_KPARAM_INFO
	.align		4
.L_53:
        /*0018*/ 	.byte	0x04, 0x17
        /*001a*/ 	.short	(.L_55 - .L_54)
.L_54:
        /*001c*/ 	.word	0x00000000
        /*0020*/ 	.short	0x0006
        /*0022*/ 	.short	0x0030
        /*0024*/ 	.byte	0x00, 0xf5, 0x21, 0x00


	//----- nvinfo : EIATTR_KPARAM_INFO
	.align		4
.L_55:
        /*0028*/ 	.byte	0x04, 0x17
        /*002a*/ 	.short	(.L_57 - .L_56)
.L_56:
        /*002c*/ 	.word	0x00000000
        /*0030*/ 	.short	0x0005
        /*0032*/ 	.short	0x0028
        /*0034*/ 	.byte	0x00, 0xf5, 0x21, 0x00


	//----- nvinfo : EIATTR_KPARAM_INFO
	.align		4
.L_57:
        /*0038*/ 	.byte	0x04, 0x17
        /*003a*/ 	.short	(.L_59 - .L_58)
.L_58:
        /*003c*/ 	.word	0x00000000
        /*0040*/ 	.short	0x0004
        /*0042*/ 	.short	0x0020
        /*0044*/ 	.byte	0x00, 0xf5, 0x21, 0x00


	//----- nvinfo : EIATTR_KPARAM_INFO
	.align		4
.L_59:
        /*0048*/ 	.byte	0x04, 0x17
        /*004a*/ 	.short	(.L_61 - .L_60)
.L_60:
        /*004c*/ 	.word	0x00000000
        /*0050*/ 	.short	0x0003
        /*0052*/ 	.short	0x0018
        /*0054*/ 	.byte	0x00, 0xf5, 0x21, 0x00


	//----- nvinfo : EIATTR_KPARAM_INFO
	.align		4
.L_61:
        /*0058*/ 	.byte	0x04, 0x17
        /*005a*/ 	.short	(.L_63 - .L_62)
.L_62:
        /*005c*/ 	.word	0x00000000
        /*0060*/ 	.short	0x0002
        /*0062*/ 	.short	0x0010
        /*0064*/ 	.byte	0x00, 0xf5, 0x21, 0x00


	//----- nvinfo : EIATTR_KPARAM_INFO
	.align		4
.L_63:
        /*0068*/ 	.byte	0x04, 0x17
        /*006a*/ 	.short	(.L_65 - .L_64)
.L_64:
        /*006c*/ 	.word	0x00000000
        /*0070*/ 	.short	0x0001
        /*0072*/ 	.short	0x0008
        /*0074*/ 	.byte	0x00, 0xf0, 0x21, 0x00


	//----- nvinfo : EIATTR_KPARAM_INFO
	.align		4
.L_65:
        /*0078*/ 	.byte	0x04, 0x17
        /*007a*/ 	.short	(.L_67 - .L_66)
.L_66:
        /*007c*/ 	.word	0x00000000
        /*0080*/ 	.short	0x0000
        /*0082*/ 	.short	0x0000
        /*0084*/ 	.byte	0x00, 0xf0, 0x11, 0x00


	//----- nvinfo : EIATTR_SPARSE_MMA_MASK
	.align		4
.L_67:
        /*0088*/ 	.byte	0x03, 0x50
        /*008a*/ 	.short	0x0000


	//----- nvinfo : EIATTR_MAXREG_COUNT
	.align		4
        /*008c*/ 	.byte	0x03, 0x1b
        /*008e*/ 	.short	0x00ff


	//----- nvinfo : EIATTR_MERCURY_ISA_VERSION
	.align		4
        /*0090*/ 	.byte	0x03, 0x5f
        /*0092*/ 	.short	0x0101


	//----- nvinfo : EIATTR_VRC_CTA_INIT_COUNT
	.align		4
        /*0094*/ 	.byte	0x02, 0x4a
	.zero		1
	.zero		1


	//----- nvinfo : EIATTR_EXIT_INSTR_OFFSETS
	.align		4
        /*0098*/ 	.byte	0x04, 0x1c
        /*009a*/ 	.short	(.L_69 - .L_68)


	//   ....[0]....
.L_68:
        /*009c*/ 	.word	0x00000070


	//   ....[1]....
        /*00a0*/ 	.word	0x00000220


	//----- nvinfo : EIATTR_CBANK_PARAM_SIZE
	.align		4
.L_69:
        /*00a4*/ 	.byte	0x03, 0x19
        /*00a6*/ 	.short	0x0040


	//----- nvinfo : EIATTR_PARAM_CBANK
	.align		4
        /*00a8*/ 	.byte	0x04, 0x0a
        /*00aa*/ 	.short	(.L_71 - .L_70)
	.align		4
.L_70:
        /*00ac*/ 	.word	index@(.nv.constant0.move)
        /*00b0*/ 	.short	0x0380
        /*00b2*/ 	.short	0x0040


	//----- nvinfo : EIATTR_SW_WAR
	.align		4
.L_71:
        /*00b4*/ 	.byte	0x04, 0x36
        /*00b6*/ 	.short	(.L_73 - .L_72)
.L_72:
        /*00b8*/ 	.word	0x00000008
.L_73:


//--------------------- .nv.info.accelerate       --------------------------
	.section	.nv.info.accelerate,"",@"SHT_CUDA_INFO"
	.sectionflags	@""
	.align	4


	//----- nvinfo : EIATTR_CUDA_API_VERSION
	.align		4
        /*0000*/ 	.byte	0x04, 0x37
        /*0002*/ 	.short	(.L_75 - .L_74)
.L_74:
        /*0004*/ 	.word	0x00000082


	//----- nvinfo : EIATTR_KPARAM_INFO
	.align		4
.L_75:
        /*0008*/ 	.byte	0x04, 0x17
        /*000a*/ 	.short	(.L_77 - .L_76)
.L_76:
        /*000c*/ 	.word	0x00000000
        /*0010*/ 	.short	0x0009
        /*0012*/ 	.short	0x0048
        /*0014*/ 	.byte	0x00, 0xf5, 0x21, 0x00


	//----- nvinfo : EIATTR_KPARAM_INFO
	.align		4
.L_77:
        /*0018*/ 	.byte	0x04, 0x17
        /*001a*/ 	.short	(.L_79 - .L_78)
.L_78:
        /*001c*/ 	.word	0x00000000
        /*0020*/ 	.short	0x0008
        /*0022*/ 	.short	0x0040
        /*0024*/ 	.byte	0x00, 0xf5, 0x21, 0x00


	//----- nvinfo : EIATTR_KPARAM_INFO
	.align		4
.L_79:
        /*0028*/ 	.byte	0x04, 0x17
        /*002a*/ 	.short	(.L_81 - .L_80)
.L_80:
        /*002c*/ 	.word	0x00000000
        /*0030*/ 	.short	0x0007
        /*0032*/ 	.short	0x0038
        /*0034*/ 	.byte	0x00, 0xf5, 0x21, 0x00


	//----- nvinfo : EIATTR_KPARAM_INFO
	.align		4
.L_81:
        /*0038*/ 	.byte	0x04, 0x17
        /*003a*/ 	.short	(.L_83 - .L_82)
.L_82:
        /*003c*/ 	.word	0x00000000
        /*0040*/ 	.short	0x0006
        /*0042*/ 	.short	0x0030
        /*0044*/ 	.byte	0x00, 0xf5, 0x21, 0x00


	//----- nvinfo : EIATTR_KPARAM_INFO
	.align		4
.L_83:
        /*0048*/ 	.byte	0x04, 0x17
        /*004a*/ 	.short	(.L_85 - .L_84)
.L_84:
        /*004c*/ 	.word	0x00000000
        /*0050*/ 	.short	0x0005
        /*0052*/ 	.short	0x0028
        /*0054*/ 	.byte	0x00, 0xf5, 0x21, 0x00


	//----- nvinfo : EIATTR_KPARAM_INFO
	.align		4
.L_85:
        /*0058*/ 	.byte	0x04, 0x17
        /*005a*/ 	.short	(.L_87 - .L_86)
.L_86:
        /*005c*/ 	.word	0x00000000
        /*0060*/ 	.short	0x0004
        /*0062*/ 	.short	0x0020
        /*0064*/ 	.byte	0x00, 0xf5, 0x21, 0x00


	//----- nvinfo : EIATTR_KPARAM_INFO
	.align		4
.L_87:
        /*0068*/ 	.byte	0x04, 0x17
        /*006a*/ 	.short	(.L_89 - .L_88)
.L_88:
        /*006c*/ 	.word	0x00000000
        /*0070*/ 	.short	0x0003
        /*0072*/ 	.short	0x0018
        /*0074*/ 	.byte	0x00, 0xf5, 0x21, 0x00


	//----- nvinfo : EIATTR_KPARAM_INFO
	.align		4
.L_89:
        /*0078*/ 	.byte	0x04, 0x17
        /*007a*/ 	.short	(.L_91 - .L_90)
.L_90:
        /*007c*/ 	.word	0x00000000
        /*0080*/ 	.short	0x0002
        /*0082*/ 	.short	0x0010
        /*0084*/ 	.byte	0x00, 0xf0, 0x21, 0x00


	//----- nvinfo : EIATTR_KPARAM_INFO
	.align		4
.L_91:
        /*0088*/ 	.byte	0x04, 0x17
        /*008a*/ 	.short	(.L_93 - .L_92)
.L_92:
        /*008c*/ 	.word	0x00000000
        /*0090*/ 	.short	0x0001
        /*0092*/ 	.short	0x0008
        /*0094*/ 	.byte	0x00, 0xf0, 0x21, 0x00


	//----- nvinfo : EIATTR_KPARAM_INFO
	.align		4
.L_93:
        /*0098*/ 	.byte	0x04, 0x17
        /*009a*/ 	.short	(.L_95 - .L_94)
.L_94:
        /*009c*/ 	.word	0x00000000
        /*00a0*/ 	.short	0x0000
        /*00a2*/ 	.short	0x0000
        /*00a4*/ 	.byte	0x00, 0xf0, 0x11, 0x00


	//----- nvinfo : EIATTR_SPARSE_MMA_MASK
	.align		4
.L_95:
        /*00a8*/ 	.byte	0x03, 0x50
        /*00aa*/ 	.short	0x0000


	//----- nvinfo : EIATTR_MAXREG_COUNT
	.align		4
        /*00ac*/ 	.byte	0x03, 0x1b
        /*00ae*/ 	.short	0x00ff


	//----- nvinfo : EIATTR_MERCURY_ISA_VERSION
	.align		4
        /*00b0*/ 	.byte	0x03, 0x5f
        /*00b2*/ 	.short	0x0101


	//----- nvinfo : EIATTR_VRC_CTA_INIT_COUNT
	.align		4
        /*00b4*/ 	.byte	0x02, 0x4a
	.zero		1
	.zero		1


	//----- nvinfo : EIATTR_EXIT_INSTR_OFFSETS
	.align		4
        /*00b8*/ 	.byte	0x04, 0x1c
        /*00ba*/ 	.short	(.L_97 - .L_96)


	//   ....[0]....
.L_96:
        /*00bc*/ 	.word	0x00000080


	//   ....[1]....
        /*00c0*/ 	.word	0x00001d80


	//   ....[2]....
        /*00c4*/ 	.word	0x000024e0


	//   ....[3]....
        /*00c8*/ 	.word	0x00003920


	//----- nvinfo : EIATTR_CRS_STACK_SIZE
	.align		4
.L_97:
        /*00cc*/ 	.byte	0x04, 0x1e
        /*00ce*/ 	.short	(.L_99 - .L_98)
.L_98:
        /*00d0*/ 	.word	0x00000000


	//----- nvinfo : EIATTR_CBANK_PARAM_SIZE
	.align		4
.L_99:
        /*00d4*/ 	.byte	0x03, 0x19
        /*00d6*/ 	.short	0x0050


	//----- nvinfo : EIATTR_PARAM_CBANK
	.align		4
        /*00d8*/ 	.byte	0x04, 0x0a
        /*00da*/ 	.short	(.L_101 - .L_100)
	.align		4
.L_100:
        /*00dc*/ 	.word	index@(.nv.constant0.accelerate)
        /*00e0*/ 	.short	0x0380
        /*00e2*/ 	.short	0x0050


	//----- nvinfo : EIATTR_SW_WAR
	.align		4
.L_101:
        /*00e4*/ 	.byte	0x04, 0x36
        /*00e6*/ 	.short	(.L_103 - .L_102)
.L_102:
        /*00e8*/ 	.word	0x00000008
.L_103:


//--------------------- .nv.callgraph             --------------------------
	.section	.nv.callgraph,"",@"SHT_CUDA_CALLGRAPH"
	.align	4
	.sectionentsize	8
	.align		4
        /*0000*/ 	.word	0x00000000
	.align		4
        /*0004*/ 	.word	0xffffffff
	.align		4
        /*0008*/ 	.word	0x00000000
	.align		4
        /*000c*/ 	.word	0xfffffffe
	.align		4
        /*0010*/ 	.word	0x00000000
	.align		4
        /*0014*/ 	.word	0xfffffffd
	.align		4
        /*0018*/ 	.word	0x00000000
	.align		4
        /*001c*/ 	.word	0xfffffffc


//--------------------- .text.collide             --------------------------
	.section	.text.collide,"ax",@progbits
	.align	128
        .global         collide
        .type           collide,@function
        .size           collide,(.L_x_96 - collide)
        .other          collide,@"STO_CUDA_ENTRY STV_DEFAULT"
collide:
.text.collide:
[----:B------:R-:W-:Y:S01]  /*0000*/  LDC R1, c[0x0][0x37c] ;  /* 0x0000df00ff017b82 */ /* 0x000fe20000000800 */
[----:B------:R-:W0:Y:S01]  /*0010*/  S2R R3, SR_TID.X ;  /* 0x0000000000037919 */ /* 0x000e220000002100 */
[----:B------:R-:W1:Y:S06]  /*0020*/  LDCU UR5, c[0x0][0x380] ;  /* 0x00007000ff0577ac */ /* 0x000e6c0008000800 */
[----:B------:R-:W0:Y:S08]  /*0030*/  S2UR UR6, SR_CTAID.X ;  /* 0x00000000000679c3 */ /* 0x000e300000002500 */
[----:B------:R-:W0:Y:S01]  /*0040*/  LDC R2, c[0x0][0x360] ;  /* 0x0000d800ff027b82 */ /* 0x000e220000000800 */
[----:B-1----:R-:W-:-:S04]  /*0050*/  UIADD3 UR4, UPT, UPT, UR5, -0x1, URZ ;  /* 0xffffffff05047890 */ /* 0x002fc8000fffe0ff */
[----:B------:R-:W-:-:S04]  /*0060*/  UIMAD UR4, UR4, UR5, URZ ;  /* 0x00000005040472a4 */ /* 0x000fc8000f8e02ff */
[----:B------:R-:W-:-:S04]  /*0070*/  ULEA.HI UR4, UR4, UR4, URZ, 0x1 ;  /* 0x0000000404047291 */ /* 0x000fc8000f8f08ff */
[----:B------:R-:W-:Y:S01]  /*0080*/  USHF.R.S32.HI UR4, URZ, 0x1, UR4 ;  /* 0x00000001ff047899 */ /* 0x000fe20008011404 */
[----:B0-----:R-:W-:-:S05]  /*0090*/  IMAD R2, R2, UR6, R3 ;  /* 0x0000000602027c24 */ /* 0x001fca000f8e0203 */
[----:B------:R-:W-:-:S13]  /*00a0*/  ISETP.GE.AND P0, PT, R2, UR4, PT ;  /* 0x0000000402007c0c */ /* 0x000fda000bf06270 */
[----:B------:R-:W-:Y:S05]  /*00b0*/  @P0 EXIT ;  /* 0x000000000000094d */ /* 0x000fea0003800000 */
[----:B------:R-:W0:Y:S01]  /*00c0*/  I2F.F64 R2, R2 ;  /* 0x0000000200027312 */ /* 0x000e220000201c00 */
[----:B------:R-:W-:Y:S01]  /*00d0*/  IMAD.MOV.U32 R4, RZ, RZ, 0x0 ;  /* 0x00000000ff047424 */ /* 0x000fe200078e00ff */
[----:B------:R-:W1:Y:S01]  /*00e0*/  LDCU.64 UR4, c[0x0][0x358] ;  /* 0x00006b00ff0477ac */ /* 0x000e620008000a00 */
[----:B------:R-:W-:Y:S01]  /*00f0*/  IMAD.MOV.U32 R5, RZ, RZ, 0x40200000 ;  /* 0x40200000ff057424 */ /* 0x000fe200078e00ff */
[----:B------:R-:W-:Y:S01]  /*0100*/  BSSY.RECONVERGENT B0, `(.L_x_0) ;  /* 0x0000014000007945 */ /* 0x000fe20003800200 */
[----:B------:R-:W-:Y:S02]  /*0110*/  IMAD.MOV.U32 R10, RZ, RZ, 0x0 ;  /* 0x00000000ff0a7424 */ /* 0x000fe400078e00ff */
[----:B------:R-:W-:Y:S02]  /*0120*/  IMAD.MOV.U32 R11, RZ, RZ, 0x3fd80000 ;  /* 0x3fd80000ff0b7424 */ /* 0x000fe400078e00ff */
[----:B0-----:R-:W-:-:S06]  /*0130*/  DFMA R4, R2, R4, 1 ;  /* 0x3ff000000204742b */ /* 0x001fcc0000000004 */
[----:B------:R-:W0:Y:S04]  /*0140*/  MUFU.RSQ64H R7, R5 ;  /* 0x0000000500077308 */ /* 0x000e280000001c00 */
[----:B------:R-:W-:-:S05]  /*0150*/  VIADD R6, R5, 0xfcb00000 ;  /* 0xfcb0000005067836 */ /* 0x000fca0000000000 */
[----:B------:R-:W-:Y:S01]  /*0160*/  ISETP.GE.U32.AND P0, PT, R6, 0x7ca00000, PT ;  /* 0x7ca000000600780c */ /* 0x000fe20003f06070 */
[----:B0-----:R-:W-:-:S08]  /*0170*/  DMUL R8, R6, R6 ;  /* 0x0000000606087228 */ /* 0x001fd00000000000 */
[----:B------:R-:W-:-:S08]  /*0180*/  DFMA R8, R4, -R8, 1 ;  /* 0x3ff000000408742b */ /* 0x000fd00000000808 */
[----:B------:R-:W-:Y:S02]  /*0190*/  DFMA R10, R8, R10, 0.5 ;  /* 0x3fe00000080a742b */ /* 0x000fe4000000000a */
[----:B------:R-:W-:-:S08]  /*01a0*/  DMUL R8, R6, R8 ;  /* 0x0000000806087228 */ /* 0x000fd00000000000 */
[----:B------:R-:W-:-:S08]  /*01b0*/  DFMA R8, R10, R8, R6 ;  /* 0x000000080a08722b */ /* 0x000fd00000000006 */
[----:B------:R-:W-:Y:S02]  /*01c0*/  DMUL R10, R4, R8 ;  /* 0x00000008040a7228 */ /* 0x000fe40000000000 */
[----:B------:R-:W-:Y:S02]  /*01d0*/  VIADD R17, R9, 0xfff00000 ;  /* 0xfff0000009117836 */ /* 0x000fe40000000000 */
[----:B------:R-:W-:-:S04]  /*01e0*/  IMAD.MOV.U32 R16, RZ, RZ, R8 ;  /* 0x000000ffff107224 */ /* 0x000fc800078e0008 */
[----:B------:R-:W-:-:S08]  /*01f0*/  DFMA R12, R10, -R10, R4 ;  /* 0x8000000a0a0c722b */ /* 0x000fd00000000004 */
[----:B------:R-:W-:Y:S01]  /*0200*/  DFMA R14, R12, R16, R10 ;  /* 0x000000100c0e722b */ /* 0x000fe2000000000a */
[----:B-1----:R-:W-:Y:S10]  /*0210*/  @!P0 BRA `(.L_x_1) ;  /* 0x0000000000088947 */ /* 0x002ff40003800000 */
[----:B------:R-:W-:-:S07]  /*0220*/  MOV R0, 0x240 ;  /* 0x0000024000007802 */ /* 0x000fce0000000f00 */
[----:B------:R-:W-:Y:S05]  /*0230*/  CALL.REL.NOINC `($__internal_1_$__cuda_sm20_dsqrt_rn_f64_mediumpath_v1) ;  /* 0x0000001400187944 */ /* 0x000fea0003c00000 */
.L_x_1:
[----:B------:R-:W-:Y:S05]  /*0240*/  BSYNC.RECONVERGENT B0 ;  /* 0x0000000000007941 */ /* 0x000fea0003800200 */
.L_x_0:
[----:B------:R-:W-:Y:S01]  /*0250*/  DADD R14, R14, -1 ;  /* 0xbff000000e0e7429 */ /* 0x000fe20000000000 */
[----:B------:R-:W0:Y:S07]  /*0260*/  LDC.64 R24, c[0x0][0x390] ;  /* 0x0000e400ff187b82 */ /* 0x000e2e0000000a00 */
[----:B------:R-:W-:Y:S01]  /*0270*/  DMUL R10, R14, 0.5 ;  /* 0x3fe000000e0a7828 */ /* 0x000fe20000000000 */
[----:B------:R-:W1:Y:S08]  /*0280*/  LDC.64 R20, c[0x0][0x388] ;  /* 0x0000e200ff147b82 */ /* 0x000e700000000a00 */
[----:B------:R-:W2:Y:S01]  /*0290*/  LDC.64 R12, c[0x0][0x3a0] ;  /* 0x0000e800ff0c7b82 */ /* 0x000ea20000000a00 */
[----:B------:R-:W3:Y:S07]  /*02a0*/  F2I.F64.TRUNC R10, R10 ;  /* 0x0000000a000a7311 */ /* 0x000eee000030d100 */
[----:B------:R-:W4:Y:S01]  /*02b0*/  LDC.64 R14, c[0x0][0x398] ;  /* 0x0000e600ff0e7b82 */ /* 0x000f220000000a00 */
[----:B---3--:R-:W-:-:S07]  /*02c0*/  IMAD R0, R10, R10, R10 ;  /* 0x0000000a0a007224 */ /* 0x008fce00078e020a */
[----:B------:R-:W3:Y:S01]  /*02d0*/  LDC.64 R8, c[0x0][0x3a8] ;  /* 0x0000ea00ff087b82 */ /* 0x000ee20000000a00 */
[----:B------:R-:W5:Y:S02]  /*02e0*/  I2F.F64 R4, R0 ;  /* 0x0000000000047312 */ /* 0x000f640000201c00 */
[----:B-----5:R-:W-:-:S06]  /*02f0*/  DFMA R4, R4, -0.5, R2 ;  /* 0xbfe000000404782b */ /* 0x020fcc0000000002 */
[----:B------:R-:W0:Y:S02]  /*0300*/  F2I.F64.TRUNC R27, R4 ;  /* 0x00000004001b7311 */ /* 0x000e24000030d100 */
[----:B0-----:R-:W-:-:S05]  /*0310*/  IMAD.WIDE R24, R27, 0x8, R24 ;  /* 0x000000081b187825 */ /* 0x001fca00078e0218 */
[----:B------:R-:W5:Y:S01]  /*0320*/  LDG.E.64 R22, desc[UR4][R24.64] ;  /* 0x0000000418167981 */ /* 0x000f62000c1e1b00 */
[----:B-1----:R-:W-:-:S05]  /*0330*/  IMAD.WIDE R20, R27, 0x8, R20 ;  /* 0x000000081b147825 */ /* 0x002fca00078e0214 */
[----:B------:R-:W5:Y:S01]  /*0340*/  LDG.E.64 R18, desc[UR4][R20.64] ;  /* 0x0000000414127981 */ /* 0x000f62000c1e1b00 */
[----:B--2---:R-:W-:-:S04]  /*0350*/  IMAD.WIDE R16, R10, 0x8, R12 ;  /* 0x000000080a107825 */ /* 0x004fc800078e020c */
[C---:B------:R-:W-:Y:S01]  /*0360*/  IMAD.WIDE R12, R27.reuse, 0x8, R12 ;  /* 0x000000081b0c7825 */ /* 0x040fe200078e020c */
[----:B------:R0:W2:Y:S03]  /*0370*/  LDG.E.64 R4, desc[UR4][R16.64+0x8] ;  /* 0x0000080410047981 */ /* 0x0000a6000c1e1b00 */
[C-C-:B----4-:R-:W-:Y:S02]  /*0380*/  IMAD.WIDE R6, R10.reuse, 0x8, R14.reuse ;  /* 0x000000080a067825 */ /* 0x150fe400078e020e */
[----:B------:R-:W2:Y:S02]  /*0390*/  LDG.E.64 R12, desc[UR4][R12.64] ;  /* 0x000000040c0c7981 */ /* 0x000ea4000c1e1b00 */
[----:B------:R-:W-:Y:S02]  /*03a0*/  IMAD.WIDE R14, R27, 0x8, R14 ;  /* 0x000000081b0e7825 */ /* 0x000fe400078e020e */
[----:B------:R-:W4:Y:S02]  /*03b0*/  LDG.E.64 R6, desc[UR4][R6.64+0x8] ;  /* 0x0000080406067981 */ /* 0x000f24000c1e1b00 */
[----:B---3--:R-:W-:-:S02]  /*03c0*/  IMAD.WIDE R2, R10, 0x8, R8 ;  /* 0x000000080a027825 */ /* 0x008fc400078e0208 */
[----:B------:R-:W4:Y:S02]  /*03d0*/  LDG.E.64 R14, desc[UR4][R14.64] ;  /* 0x000000040e0e7981 */ /* 0x000f24000c1e1b00 */
[----:B------:R-:W-:Y:S02]  /*03e0*/  IMAD.WIDE R8, R27, 0x8, R8 ;  /* 0x000000081b087825 */ /* 0x000fe400078e0208 */
[----:B------:R-:W3:Y:S04]  /*03f0*/  LDG.E.64 R2, desc[UR4][R2.64+0x8] ;  /* 0x0000080402027981 */ /* 0x000ee8000c1e1b00 */
[----:B------:R-:W3:Y:S01]  /*0400*/  LDG.E.64 R8, desc[UR4][R8.64] ;  /* 0x0000000408087981 */ /* 0x000ee2000c1e1b00 */
[----:B------:R-:W-:Y:S01]  /*0410*/  MOV R26, 0x1 ;  /* 0x00000001001a7802 */ /* 0x000fe20000000f00 */
[----:B------:R-:W-:Y:S01]  /*0420*/  UMOV UR6, 0x853f6f82 ;  /* 0x853f6f8200067882 */ /* 0x000fe20000000000 */
[----:B------:R-:W-:Y:S01]  /*0430*/  UMOV UR7, 0x3fce8ec8 ;  /* 0x3fce8ec800077882 */ /* 0x000fe20000000000 */
[----:B------:R-:W-:Y:S01]  /*0440*/  BSSY.RECONVERGENT B0, `(.L_x_2) ;  /* 0x000001d000007945 */ /* 0x000fe20003800200 */
[----:B-----5:R-:W0:Y:S02]  /*0450*/  MUFU.RCP64H R27, R23 ;  /* 0x00000017001b7308 */ /* 0x020e240000001800 */
[----:B0-----:R-:W-:-:S08]  /*0460*/  DFMA R16, -R22, R26, 1 ;  /* 0x3ff000001610742b */ /* 0x001fd0000000011a */
[----:B------:R-:W-:-:S08]  /*0470*/  DFMA R16, R16, R16, R16 ;  /* 0x000000101010722b */ /* 0x000fd00000000010 */
[----:B------:R-:W-:-:S08]  /*0480*/  DFMA R16, R26, R16, R26 ;  /* 0x000000101a10722b */ /* 0x000fd0000000001a */
[----:B------:R-:W-:-:S08]  /*0490*/  DFMA R26, -R22, R16, 1 ;  /* 0x3ff00000161a742b */ /* 0x000fd00000000110 */
[----:B------:R-:W-:Y:S02]  /*04a0*/  DFMA R16, R16, R26, R16 ;  /* 0x0000001a1010722b */ /* 0x000fe40000000010 */
[----:B------:R-:W-:-:S08]  /*04b0*/  DMUL R26, R18, UR6 ;  /* 0x00000006121a7c28 */ /* 0x000fd00008000000 */
[----:B------:R-:W-:-:S08]  /*04c0*/  DMUL R28, R26, R16 ;  /* 0x000000101a1c7228 */ /* 0x000fd00000000000 */
[----:B------:R-:W-:Y:S02]  /*04d0*/  DFMA R30, -R22, R28, R26 ;  /* 0x0000001c161e722b */ /* 0x000fe4000000011a */
[----:B--2---:R-:W-:-:S06]  /*04e0*/  DADD R12, R12, -R4 ;  /* 0x000000000c0c7229 */ /* 0x004fcc0000000804 */
[----:B------:R-:W-:Y:S02]  /*04f0*/  DFMA R4, R16, R30, R28 ;  /* 0x0000001e1004722b */ /* 0x000fe4000000001c */
[----:B----4-:R-:W-:Y:S02]  /*0500*/  DADD R6, R14, -R6 ;  /* 0x000000000e067229 */ /* 0x010fe40000000806 */
[----:B------:R-:W-:Y:S01]  /*0510*/  DMUL R12, R12, R12 ;  /* 0x0000000c0c0c7228 */ /* 0x000fe20000000000 */
[----:B------:R-:W-:-:S05]  /*0520*/  FSETP.GEU.AND P1, PT, |R27|, 6.5827683646048100446e-37, PT ;  /* 0x036000001b00780b */ /* 0x000fca0003f2e200 */
[----:B------:R-:W-:-:S05]  /*0530*/  FFMA R0, RZ, R23, R5 ;  /* 0x00000017ff007223 */ /* 0x000fca0000000005 */
[----:B------:R-:W-:Y:S01]  /*0540*/  FSETP.GT.AND P0, PT, |R0|, 1.469367938527859385e-39, PT ;  /* 0x001000000000780b */ /* 0x000fe20003f04200 */
[----:B---3--:R-:W-:Y:S02]  /*0550*/  DADD R2, R8, -R2 ;  /* 0x0000000008027229 */ /* 0x008fe40000000802 */
[----:B------:R-:W-:-:S08]  /*0560*/  DFMA R12, R6, R6, R12 ;  /* 0x00000006060c722b */ /* 0x000fd0000000000c */
[----:B------:R-:W-:Y:S02]  /*0570*/  DFMA R16, R2, R2, R12 ;  /* 0x000000020210722b */ /* 0x000fe4000000000c */
[----:B------:R-:W-:Y:S09]  /*0580*/  @P0 BRA P1, `(.L_x_3) ;  /* 0x0000000000200947 */ /* 0x000ff20000800000 */
[----:B------:R-:W-:Y:S01]  /*0590*/  IMAD.MOV.U32 R28, RZ, RZ, R26 ;  /* 0x000000ffff1c7224 */ /* 0x000fe200078e001a */
[----:B------:R-:W-:Y:S01]  /*05a0*/  MOV R0, 0x5f0 ;  /* 0x000005f000007802 */ /* 0x000fe20000000f00 */
[----:B------:R-:W-:Y:S02]  /*05b0*/  IMAD.MOV.U32 R29, RZ, RZ, R27 ;  /* 0x000000ffff1d7224 */ /* 0x000fe400078e001b */
[----:B------:R-:W-:Y:S02]  /*05c0*/  IMAD.MOV.U32 R26, RZ, RZ, R22 ;  /* 0x000000ffff1a7224 */ /* 0x000fe400078e0016 */
[----:B------:R-:W-:-:S07]  /*05d0*/  IMAD.MOV.U32 R27, RZ, RZ, R23 ;  /* 0x000000ffff1b7224 */ /* 0x000fce00078e0017 */
[----:B------:R-:W-:Y:S05]  /*05e0*/  CALL.REL.NOINC `($__internal_0_$__cuda_sm20_div_rn_f64_full) ;  /* 0x0000000800bc7944 */ /* 0x000fea0003c00000 */
[----:B------:R-:W-:Y:S02]  /*05f0*/  IMAD.MOV.U32 R4, RZ, RZ, R30 ;  /* 0x000000ffff047224 */ /* 0x000fe400078e001e */
[----:B------:R-:W-:-:S07]  /*0600*/  IMAD.MOV.U32 R5, RZ, RZ, R31 ;  /* 0x000000ffff057224 */ /* 0x000fce00078e001f */
.L_x_3:
[----:B------:R-:W-:Y:S05]  /*0610*/  BSYNC.RECONVERGENT B0 ;  /* 0x0000000000007941 */ /* 0x000fea0003800200 */
.L_x_2:
[----:B------:R-:W-:Y:S01]  /*0620*/  DSETP.NEU.AND P0, PT, R4, RZ, PT ;  /* 0x000000ff0400722a */ /* 0x000fe20003f0d000 */
[----:B------:R-:W-:-:S13]  /*0630*/  BSSY.RECONVERGENT B0, `(.L_x_4) ;  /* 0x000000c000007945 */ /* 0x000fda0003800200 */
[----:B------:R-:W-:Y:S01]  /*0640*/  @!P0 CS2R R6, SRZ ;  /* 0x0000000000068805 */ /* 0x000fe2000001ff00 */
[----:B------:R-:W-:Y:S06]  /*0650*/  @!P0 BRA `(.L_x_5) ;  /* 0x0000000000248947 */ /* 0x000fec0003800000 */
[----:B------:R-:W-:Y:S01]  /*0660*/  DADD R6, -RZ, |R4| ;  /* 0x00000000ff067229 */ /* 0x000fe20000000504 */
[----:B------:R-:W-:Y:S01]  /*0670*/  BSSY.RECONVERGENT B1, `(.L_x_6) ;  /* 0x0000004000017945 */ /* 0x000fe20003800200 */
[----:B------:R-:W-:-:S08]  /*0680*/  MOV R0, 0x6b0 ;  /* 0x000006b000007802 */ /* 0x000fd00000000f00 */
[----:B------:R-:W-:-:S07]  /*0690*/  MOV R30, R6 ;  /* 0x00000006001e7202 */ /* 0x000fce0000000f00 */
[----:B------:R-:W-:Y:S05]  /*06a0*/  CALL.REL.NOINC `($collide$__internal_accurate_pow) ;  /* 0x0000001000a87944 */ /* 0x000fea0003c00000 */
[----:B------:R-:W-:Y:S05]  /*06b0*/  BSYNC.RECONVERGENT B1 ;  /* 0x0000000000017941 */ /* 0x000fea0003800200 */
.L_x_6:
[----:B------:R-:W-:-:S04]  /*06c0*/  ISETP.GE.AND P0, PT, R5, RZ, PT ;  /* 0x000000ff0500720c */ /* 0x000fc80003f06270 */
[----:B------:R-:W-:Y:S02]  /*06d0*/  FSEL R6, R26, RZ, P0 ;  /* 0x000000ff1a067208 */ /* 0x000fe40000000000 */
[----:B------:R-:W-:-:S07]  /*06e0*/  FSEL R7, R30, -QNAN , P0 ;  /* 0xfff800001e077808 */ /* 0x000fce0000000000 */
.L_x_5:
[----:B------:R-:W-:Y:S05]  /*06f0*/  BSYNC.RECONVERGENT B0 ;  /* 0x0000000000007941 */ /* 0x000fea0003800200 */
.L_x_4:
[----:B------:R-:W0:Y:S08]  /*0700*/  LDC.64 R14, c[0x0][0x390] ;  /* 0x0000e400ff0e7b82 */ /* 0x000e300000000a00 */
[----:B------:R-:W1:Y:S01]  /*0710*/  LDC.64 R2, c[0x0][0x388] ;  /* 0x0000e200ff027b82 */ /* 0x000e620000000a00 */
[----:B0-----:R-:W-:-:S05]  /*0720*/  IMAD.WIDE R14, R10, 0x8, R14 ;  /* 0x000000080a0e7825 */ /* 0x001fca00078e020e */
[----:B------:R-:W2:Y:S01]  /*0730*/  LDG.E.64 R12, desc[UR4][R14.64+0x8] ;  /* 0x000008040e0c7981 */ /* 0x000ea2000c1e1b00 */
[----:B-1----:R-:W-:-:S05]  /*0740*/  IMAD.WIDE R10, R10, 0x8, R2 ;  /* 0x000000080a0a7825 */ /* 0x002fca00078e0202 */
[----:B------:R0:W5:Y:S01]  /*0750*/  LDG.E.64 R8, desc[UR4][R10.64+0x8] ;  /* 0x000008040a087981 */ /* 0x000162000c1e1b00 */
[----:B------:R-:W-:Y:S01]  /*0760*/  IMAD.MOV.U32 R26, RZ, RZ, 0x1 ;  /* 0x00000001ff1a7424 */ /* 0x000fe200078e00ff */
[----:B------:R-:W-:Y:S01]  /*0770*/  UMOV UR6, 0x54f9b516 ;  /* 0x54f9b51600067882 */ /* 0x000fe20000000000 */
[----:B------:R-:W-:Y:S01]  /*0780*/  UMOV UR7, 0x3fd55555 ;  /* 0x3fd5555500077882 */ /* 0x000fe20000000000 */
[----:B------:R-:W-:Y:S01]  /*0790*/  BSSY.RECONVERGENT B0, `(.L_x_7) ;  /* 0x0000010000007945 */ /* 0x000fe20003800200 */
[----:B------:R-:W-:-:S10]  /*07a0*/  DADD R2, R4, UR6 ;  /* 0x0000000604027e29 */ /* 0x000fd40008000000 */
[----:B------:R-:W-:-:S04]  /*07b0*/  LOP3.LUT R2, R3, 0x7ff00000, RZ, 0xc0, !PT ;  /* 0x7ff0000003027812 */ /* 0x000fc800078ec0ff */
[----:B------:R-:W-:Y:S01]  /*07c0*/  ISETP.NE.AND P0, PT, R2, 0x7ff00000, PT ;  /* 0x7ff000000200780c */ /* 0x000fe20003f05270 */
[----:B--2---:R-:W1:Y:S02]  /*07d0*/  MUFU.RCP64H R27, R13 ;  /* 0x0000000d001b7308 */ /* 0x004e640000001800 */
[----:B-1----:R-:W-:-:S08]  /*07e0*/  DFMA R28, -R12, R26, 1 ;  /* 0x3ff000000c1c742b */ /* 0x002fd0000000011a */
[----:B------:R-:W-:-:S08]  /*07f0*/  DFMA R28, R28, R28, R28 ;  /* 0x0000001c1c1c722b */ /* 0x000fd0000000001c */
[----:B------:R-:W-:-:S08]  /*0800*/  DFMA R28, R26, R28, R26 ;  /* 0x0000001c1a1c722b */ /* 0x000fd0000000001a */
[----:B------:R-:W-:Y:S01]  /*0810*/  DFMA R2, -R12, R28, 1 ;  /* 0x3ff000000c02742b */ /* 0x000fe2000000011c */
[----:B0-----:R-:W-:Y:S10]  /*0820*/  @P0 BRA `(.L_x_8) ;  /* 0x0000000000180947 */ /* 0x001ff40003800000 */
[----:B------:R-:W-:-:S14]  /*0830*/  DSETP.NAN.AND P0, PT, R4, R4, PT ;  /* 0x000000040400722a */ /* 0x000fdc0003f08000 */
[----:B------:R-:W-:Y:S01]  /*0840*/  @P0 DADD R6, R4, UR6 ;  /* 0x0000000604060e29 */ /* 0x000fe20008000000 */
[----:B------:R-:W-:Y:S10]  /*0850*/  @P0 BRA `(.L_x_8) ;  /* 0x00000000000c0947 */ /* 0x000ff40003800000 */
[----:B------:R-:W-:-:S14]  /*0860*/  DSETP.NEU.AND P0, PT, |R4|, +INF , PT ;  /* 0x7ff000000400742a */ /* 0x000fdc0003f0d200 */
[----:B------:R-:W-:Y:S02]  /*0870*/  @!P0 IMAD.MOV.U32 R6, RZ, RZ, 0x0 ;  /* 0x00000000ff068424 */ /* 0x000fe400078e00ff */
[----:B------:R-:W-:-:S07]  /*0880*/  @!P0 IMAD.MOV.U32 R7, RZ, RZ, 0x7ff00000 ;  /* 0x7ff00000ff078424 */ /* 0x000fce00078e00ff */
.L_x_8:
[----:B------:R-:W-:Y:S05]  /*0890*/  BSYNC.RECONVERGENT B0 ;  /* 0x0000000000007941 */ /* 0x000fea0003800200 */
.L_x_7:
[----:B------:R-:W-:Y:S01]  /*08a0*/  UMOV UR6, 0x853f6f82 ;  /* 0x853f6f8200067882 */ /* 0x000fe20000000000 */
[----:B------:R-:W-:Y:S01]  /*08b0*/  UMOV UR7, 0x3fce8ec8 ;  /* 0x3fce8ec800077882 */ /* 0x000fe20000000000 */
[----:B------:R-:W-:Y:S01]  /*08c0*/  DFMA R2, R28, R2, R28 ;  /* 0x000000021c02722b */ /* 0x000fe2000000001c */
[----:B------:R-:W-:Y:S01]  /*08d0*/  BSSY.RECONVERGENT B0, `(.L_x_9) ;  /* 0x0000014000007945 */ /* 0x000fe20003800200 */
[----:B-----5:R-:W-:Y:S02]  /*08e0*/  DMUL R30, R8, UR6 ;  /* 0x00000006081e7c28 */ /* 0x020fe40008000000 */
[----:B------:R-:W-:-:S06]  /*08f0*/  DSETP.NEU.AND P0, PT, R4, 1, PT ;  /* 0x3ff000000400742a */ /* 0x000fcc0003f0d000 */
[----:B------:R-:W-:Y:S01]  /*0900*/  DMUL R26, R30, R2 ;  /* 0x000000021e1a7228 */ /* 0x000fe20000000000 */
[----:B------:R-:W-:Y:S02]  /*0910*/  FSEL R4, R6, RZ, P0 ;  /* 0x000000ff06047208 */ /* 0x000fe40000000000 */
[----:B------:R-:W-:Y:S02]  /*0920*/  FSETP.GEU.AND P2, PT, |R31|, 6.5827683646048100446e-37, PT ;  /* 0x036000001f00780b */ /* 0x000fe40003f4e200 */
[----:B------:R-:W-:-:S03]  /*0930*/  FSEL R5, R7, 1.875, P0 ;  /* 0x3ff0000007057808 */ /* 0x000fc60000000000 */
[----:B------:R-:W-:-:S08]  /*0940*/  DFMA R28, -R12, R26, R30 ;  /* 0x0000001a0c1c722b */ /* 0x000fd0000000011e */
[----:B------:R-:W-:-:S10]  /*0950*/  DFMA R2, R2, R28, R26 ;  /* 0x0000001c0202722b */ /* 0x000fd4000000001a */
[----:B------:R-:W-:-:S05]  /*0960*/  FFMA R0, RZ, R13, R3 ;  /* 0x0000000dff007223 */ /* 0x000fca0000000003 */
[----:B------:R-:W-:-:S13]  /*0970*/  FSETP.GT.AND P1, PT, |R0|, 1.469367938527859385e-39, PT ;  /* 0x001000000000780b */ /* 0x000fda0003f24200 */
[----:B------:R-:W-:Y:S05]  /*0980*/  @P1 BRA P2, `(.L_x_10) ;  /* 0x0000000000201947 */ /* 0x000fea0001000000 */
[----:B------:R-:W-:Y:S01]  /*0990*/  IMAD.MOV.U32 R28, RZ, RZ, R30 ;  /* 0x000000ffff1c7224 */ /* 0x000fe200078e001e */
[----:B------:R-:W-:Y:S01]  /*09a0*/  MOV R27, R13 ;  /* 0x0000000d001b7202 */ /* 0x000fe20000000f00 */
[----:B------:R-:W-:Y:S01]  /*09b0*/  IMAD.MOV.U32 R29, RZ, RZ, R31 ;  /* 0x000000ffff1d7224 */ /* 0x000fe200078e001f */
[----:B------:R-:W-:Y:S01]  /*09c0*/  MOV R0, 0x9f0 ;  /* 0x000009f000007802 */ /* 0x000fe20000000f00 */
[----:B------:R-:W-:-:S07]  /*09d0*/  IMAD.MOV.U32 R26, RZ, RZ, R12 ;  /* 0x000000ffff1a7224 */ /* 0x000fce00078e000c */
[----:B------:R-:W-:Y:S05]  /*09e0*/  CALL.REL.NOINC `($__internal_0_$__cuda_sm20_div_rn_f64_full) ;  /* 0x0000000400bc7944 */ /* 0x000fea0003c00000 */
[----:B------:R-:W-:Y:S02]  /*09f0*/  IMAD.MOV.U32 R2, RZ, RZ, R30 ;  /* 0x000000ffff027224 */ /* 0x000fe400078e001e */
[----:B------:R-:W-:-:S07]  /*0a00*/  IMAD.MOV.U32 R3, RZ, RZ, R31 ;  /* 0x000000ffff037224 */ /* 0x000fce00078e001f */
.L_x_10:
[----:B------:R-:W-:Y:S05]  /*0a10*/  BSYNC.RECONVERGENT B0 ;  /* 0x0000000000007941 */ /* 0x000fea0003800200 */
.L_x_9:
[----:B------:R-:W-:Y:S01]  /*0a20*/  DSETP.NEU.AND P0, PT, R2, RZ, PT ;  /* 0x000000ff0200722a */ /* 0x000fe20003f0d000 */
[----:B------:R-:W-:-:S13]  /*0a30*/  BSSY.RECONVERGENT B0, `(.L_x_11) ;  /* 0x000000c000007945 */ /* 0x000fda0003800200 */
[----:B------:R-:W-:Y:S01]  /*0a40*/  @!P0 CS2R R6, SRZ ;  /* 0x0000000000068805 */ /* 0x000fe2000001ff00 */
[----:B------:R-:W-:Y:S06]  /*0a50*/  @!P0 BRA `(.L_x_12) ;  /* 0x0000000000248947 */ /* 0x000fec0003800000 */
[----:B------:R-:W-:Y:S01]  /*0a60*/  DADD R6, -RZ, |R2| ;  /* 0x00000000ff067229 */ /* 0x000fe20000000502 */
[----:B------:R-:W-:Y:S01]  /*0a70*/  BSSY.RECONVERGENT B1, `(.L_x_13) ;  /* 0x0000004000017945 */ /* 0x000fe20003800200 */
[----:B------:R-:W-:-:S08]  /*0a80*/  MOV R0, 0xab0 ;  /* 0x00000ab000007802 */ /* 0x000fd00000000f00 */
[----:B------:R-:W-:-:S07]  /*0a90*/  IMAD.MOV.U32 R30, RZ, RZ, R6 ;  /* 0x000000ffff1e7224 */ /* 0x000fce00078e0006 */
[----:B------:R-:W-:Y:S05]  /*0aa0*/  CALL.REL.NOINC `($collide$__internal_accurate_pow) ;  /* 0x0000000c00a87944 */ /* 0x000fea0003c00000 */
[----:B------:R-:W-:Y:S05]  /*0ab0*/  BSYNC.RECONVERGENT B1 ;  /* 0x0000000000017941 */ /* 0x000fea0003800200 */
.L_x_13:
[----:B------:R-:W-:-:S04]  /*0ac0*/  ISETP.GE.AND P0, PT, R3, RZ, PT ;  /* 0x000000ff0300720c */ /* 0x000fc80003f06270 */
[----:B------:R-:W-:Y:S02]  /*0ad0*/  FSEL R6, R26, RZ, P0 ;  /* 0x000000ff1a067208 */ /* 0x000fe40000000000 */
[----:B------:R-:W-:-:S07]  /*0ae0*/  FSEL R7, R30, -QNAN , P0 ;  /* 0xfff800001e077808 */ /* 0x000fce0000000000 */
.L_x_12:
[----:B------:R-:W-:Y:S05]  /*0af0*/  BSYNC.RECONVERGENT B0 ;  /* 0x0000000000007941 */ /* 0x000fea0003800200 */
.L_x_11:
[----:B------:R-:W-:Y:S01]  /*0b00*/  UMOV UR6, 0x54f9b516 ;  /* 0x54f9b51600067882 */ /* 0x000fe20000000000 */
[----:B------:R-:W-:Y:S01]  /*0b10*/  UMOV UR7, 0x3fd55555 ;  /* 0x3fd5555500077882 */ /* 0x000fe20000000000 */
[----:B------:R-:W-:Y:S01]  /*0b20*/  BSSY.RECONVERGENT B0, `(.L_x_14) ;  /* 0x000000c000007945 */ /* 0x000fe20003800200 */
[C---:B------:R-:W-:Y:S02]  /*0b30*/  DADD R26, R2.reuse, UR6 ;  /* 0x00000006021a7e29 */ /* 0x040fe40008000000 */
[----:B------:R-:W-:-:S08]  /*0b40*/  DSETP.NEU.AND P1, PT, R2, 1, PT ;  /* 0x3ff000000200742a */ /* 0x000fd00003f2d000 */
[----:B------:R-:W-:-:S04]  /*0b50*/  LOP3.LUT R26, R27, 0x7ff00000, RZ, 0xc0, !PT ;  /* 0x7ff000001b1a7812 */ /* 0x000fc800078ec0ff */
[----:B------:R-:W-:-:S13]  /*0b60*/  ISETP.NE.AND P0, PT, R26, 0x7ff00000, PT ;  /* 0x7ff000001a00780c */ /* 0x000fda0003f05270 */
[----:B------:R-:W-:Y:S05]  /*0b70*/  @P0 BRA `(.L_x_15) ;  /* 0x0000000000180947 */ /* 0x000fea0003800000 */
[----:B------:R-:W-:-:S14]  /*0b80*/  DSETP.NAN.AND P0, PT, R2, R2, PT ;  /* 0x000000020200722a */ /* 0x000fdc0003f08000 */
[----:B------:R-:W-:Y:S01]  /*0b90*/  @P0 DADD R6, R2, UR6 ;  /* 0x0000000602060e29 */ /* 0x000fe20008000000 */
[----:B------:R-:W-:Y:S10]  /*0ba0*/  @P0 BRA `(.L_x_15) ;  /* 0x00000000000c0947 */ /* 0x000ff40003800000 */
[----:B------:R-:W-:-:S14]  /*0bb0*/  DSETP.NEU.AND P0, PT, |R2|, +INF , PT ;  /* 0x7ff000000200742a */ /* 0x000fdc0003f0d200 */
[----:B------:R-:W-:Y:S02]  /*0bc0*/  @!P0 IMAD.MOV.U32 R6, RZ, RZ, 0x0 ;  /* 0x00000000ff068424 */ /* 0x000fe400078e00ff */
[----:B------:R-:W-:-:S07]  /*0bd0*/  @!P0 IMAD.MOV.U32 R7, RZ, RZ, 0x7ff00000 ;  /* 0x7ff00000ff078424 */ /* 0x000fce00078e00ff */
.L_x_15:
[----:B------:R-:W-:Y:S05]  /*0be0*/  BSYNC.RECONVERGENT B0 ;  /* 0x0000000000007941 */ /* 0x000fea0003800200 */
.L_x_14:
[----:B------:R-:W-:Y:S02]  /*0bf0*/  FSEL R2, R6, RZ, P1 ;  /* 0x000000ff06027208 */ /* 0x000fe40000800000 */
[----:B------:R-:W-:-:S06]  /*0c00*/  FSEL R3, R7, 1.875, P1 ;  /* 0x3ff0000007037808 */ /* 0x000fcc0000800000 */
[----:B------:R-:W-:-:S08]  /*0c10*/  DADD R4, R4, R2 ;  /* 0x0000000004047229 */ /* 0x000fd00000000002 */
[----:B------:R-:W-:-:S14]  /*0c20*/  DSETP.GEU.AND P0, PT, R16, R4, PT ;  /* 0x000000041000722a */ /* 0x000fdc0003f0e000 */
[----:B------:R-:W-:Y:S05]  /*0c30*/  @P0 EXIT ;  /* 0x000000000000094d */ /* 0x000fea0003800000 */
[----:B------:R-:W-:-:S14]  /*0c40*/  DSETP.GT.AND P0, PT, R18, R8, PT ;  /* 0x000000081200722a */ /* 0x000fdc0003f04000 */
[----:B------:R-:W-:Y:S05]  /*0c50*/  @!P0 BRA `(.L_x_16) ;  /* 0x0000000000908947 */ /* 0x000fea0003800000 */
[----:B------:R-:W-:-:S08]  /*0c60*/  DMUL R8, R8, R12 ;  /* 0x0000000c08087228 */ /* 0x000fd00000000000 */
[----:B------:R-:W-:-:S07]  /*0c70*/  DFMA R8, R18, R22, R8 ;  /* 0x000000161208722b */ /* 0x000fce0000000008 */
[----:B------:R0:W-:Y:S04]  /*0c80*/  STG.E.64 desc[UR4][R24.64], R8 ;  /* 0x0000000818007986 */ /* 0x0001e8000c101b04 */
[----:B------:R-:W2:Y:S04]  /*0c90*/  LDG.E.64 R2, desc[UR4][R10.64+0x8] ;  /* 0x000008040a027981 */ /* 0x000ea8000c1e1b00 */
[----:B------:R-:W2:Y:S02]  /*0ca0*/  LDG.E.64 R4, desc[UR4][R20.64] ;  /* 0x0000000414047981 */ /* 0x000ea4000c1e1b00 */
[----:B--2---:R-:W-:-:S07]  /*0cb0*/  DADD R12, R2, R4 ;  /* 0x00000000020c7229 */ /* 0x004fce0000000004 */
[----:B------:R0:W-:Y:S04]  /*0cc0*/  STG.E.64 desc[UR4][R20.64], R12 ;  /* 0x0000000c14007986 */ /* 0x0001e8000c101b04 */
[----:B------:R-:W2:Y:S01]  /*0cd0*/  LDG.E.64 R16, desc[UR4][R24.64] ;  /* 0x0000000418107981 */ /* 0x000ea2000c1e1b00 */
[----:B------:R-:W1:Y:S01]  /*0ce0*/  MUFU.RCP64H R3, R13 ;  /* 0x0000000d00037308 */ /* 0x000e620000001800 */
[----:B------:R-:W-:Y:S01]  /*0cf0*/  IMAD.MOV.U32 R2, RZ, RZ, 0x1 ;  /* 0x00000001ff027424 */ /* 0x000fe200078e00ff */
[----:B------:R-:W-:Y:S05]  /*0d00*/  BSSY.RECONVERGENT B0, `(.L_x_17) ;  /* 0x0000015000007945 */ /* 0x000fea0003800200 */
[----:B-1----:R-:W-:-:S08]  /*0d10*/  DFMA R4, -R12, R2, 1 ;  /* 0x3ff000000c04742b */ /* 0x002fd00000000102 */
[----:B------:R-:W-:-:S08]  /*0d20*/  DFMA R4, R4, R4, R4 ;  /* 0x000000040404722b */ /* 0x000fd00000000004 */
[----:B------:R-:W-:-:S08]  /*0d30*/  DFMA R4, R2, R4, R2 ;  /* 0x000000040204722b */ /* 0x000fd00000000002 */
[----:B------:R-:W-:-:S08]  /*0d40*/  DFMA R2, -R12, R4, 1 ;  /* 0x3ff000000c02742b */ /* 0x000fd00000000104 */
[----:B------:R-:W-:-:S08]  /*0d50*/  DFMA R2, R4, R2, R4 ;  /* 0x000000020402722b */ /* 0x000fd00000000004 */
[----:B--2---:R-:W-:Y:S01]  /*0d60*/  DMUL R4, R16, R2 ;  /* 0x0000000210047228 */ /* 0x004fe20000000000 */
[----:B------:R-:W-:-:S07]  /*0d70*/  FSETP.GEU.AND P1, PT, |R17|, 6.5827683646048100446e-37, PT ;  /* 0x036000001100780b */ /* 0x000fce0003f2e200 */
[----:B------:R-:W-:-:S08]  /*0d80*/  DFMA R6, -R12, R4, R16 ;  /* 0x000000040c06722b */ /* 0x000fd00000000110 */
[----:B------:R-:W-:-:S10]  /*0d90*/  DFMA R2, R2, R6, R4 ;  /* 0x000000060202722b */ /* 0x000fd40000000004 */
[----:B------:R-:W-:-:S05]  /*0da0*/  FFMA R0, RZ, R13, R3 ;  /* 0x0000000dff007223 */ /* 0x000fca0000000003 */
[----:B------:R-:W-:-:S13]  /*0db0*/  FSETP.GT.AND P0, PT, |R0|, 1.469367938527859385e-39, PT ;  /* 0x001000000000780b */ /* 0x000fda0003f04200 */
[----:B0-----:R-:W-:Y:S05]  /*0dc0*/  @P0 BRA P1, `(.L_x_18) ;  /* 0x0000000000200947 */ /* 0x001fea0000800000 */
[----:B------:R-:W-:Y:S01]  /*0dd0*/  MOV R28, R16 ;  /* 0x00000010001c7202 */ /* 0x000fe20000000f00 */
[----:B------:R-:W-:Y:S01]  /*0de0*/  IMAD.MOV.U32 R29, RZ, RZ, R17 ;  /* 0x000000ffff1d7224 */ /* 0x000fe200078e0011 */
[----:B------:R-:W-:Y:S01]  /*0df0*/  MOV R0, 0xe30 ;  /* 0x00000e3000007802 */ /* 0x000fe20000000f00 */
[----:B------:R-:W-:Y:S02]  /*0e00*/  IMAD.MOV.U32 R26, RZ, RZ, R12 ;  /* 0x000000ffff1a7224 */ /* 0x000fe400078e000c */
[----:B------:R-:W-:-:S07]  /*0e10*/  IMAD.MOV.U32 R27, RZ, RZ, R13 ;  /* 0x000000ffff1b7224 */ /* 0x000fce00078e000d */
[----:B------:R-:W-:Y:S05]  /*0e20*/  CALL.REL.NOINC `($__internal_0_$__cuda_sm20_div_rn_f64_full) ;  /* 0x0000000000ac7944 */ /* 0x000fea0003c00000 */
[----:B------:R-:W-:Y:S02]  /*0e30*/  IMAD.MOV.U32 R2, RZ, RZ, R30 ;  /* 0x000000ffff027224 */ /* 0x000fe400078e001e */
[----:B------:R-:W-:-:S07]  /*0e40*/  IMAD.MOV.U32 R3, RZ, RZ, R31 ;  /* 0x000000ffff037224 */ /* 0x000fce00078e001f */
.L_x_18:
[----:B------:R-:W-:Y:S05]  /*0e50*/  BSYNC.RECONVERGENT B0 ;  /* 0x0000000000007941 */ /* 0x000fea0003800200 */
.L_x_17:
[----:B------:R-:W-:Y:S04]  /*0e60*/  STG.E.64 desc[UR4][R24.64], R2 ;  /* 0x0000000218007986 */ /* 0x000fe8000c101b04 */
[----:B------:R-:W-:Y:S04]  /*0e70*/  STG.E.64 desc[UR4][R10.64+0x8], RZ ;  /* 0x000008ff0a007986 */ /* 0x000fe8000c101b04 */
[----:B------:R-:W-:Y:S01]  /*0e80*/  STG.E.64 desc[UR4][R14.64+0x8], RZ ;  /* 0x000008ff0e007986 */ /* 0x000fe2000c101b04 */
[----:B------:R-:W-:Y:S05]  /*0e90*/  EXIT ;  /* 0x000000000000794d */ /* 0x000fea0003800000 */
.L_x_16:
        /* <DEDUP_REMOVED lines=31> */
.L_x_20:
[----:B------:R-:W-:Y:S05]  /*1090*/  BSYNC.RECONVERGENT B0 ;  /* 0x0000000000007941 */ /* 0x000fea0003800200 */
.L_x_19:
[----:B------:R-:W-:Y:S04]  /*10a0*/  STG.E.64 desc[UR4][R14.64+0x8], R2 ;  /* 0x000008020e007986 */ /* 0x000fe8000c101b04 */
[----:B------:R-:W-:Y:S04]  /*10b0*/  STG.E.64 desc[UR4][R20.64], RZ ;  /* 0x000000ff14007986 */ /* 0x000fe8000c101b04 */
[----:B------:R-:W-:Y:S01]  /*10c0*/  STG.E.64 desc[UR4][R24.64], RZ ;  /* 0x000000ff18007986 */ /* 0x000fe2000c101b04 */
[----:B------:R-:W-:Y:S05]  /*10d0*/  EXIT ;  /* 0x000000000000794d */ /* 0x000fea0003800000 */
        .weak           $__internal_0_$__cuda_sm20_div_rn_f64_full
        .type           $__internal_0_$__cuda_sm20_div_rn_f64_full,@function
        .size           $__internal_0_$__cuda_sm20_div_rn_f64_full,($__internal_1_$__cuda_sm20_dsqrt_rn_f64_mediumpath_v1 - $__internal_0_$__cuda_sm20_div_rn_f64_full)
$__internal_0_$__cuda_sm20_div_rn_f64_full:
[C---:B------:R-:W-:Y:S01]  /*10e0*/  FSETP.GEU.AND P0, PT, |R27|.reuse, 1.469367938527859385e-39, PT ;  /* 0x001000001b00780b */ /* 0x040fe20003f0e200 */
[----:B------:R-:W-:Y:S01]  /*10f0*/  BSSY.RECONVERGENT B1, `(.L_x_21) ;  /* 0x0000057000017945 */ /* 0x000fe20003800200 */
[----:B------:R-:W-:Y:S02]  /*1100*/  LOP3.LUT R6, R27, 0x800fffff, RZ, 0xc0, !PT ;  /* 0x800fffff1b067812 */ /* 0x000fe400078ec0ff */
[C---:B------:R-:W-:Y:S02]  /*1110*/  FSETP.GEU.AND P2, PT, |R29|.reuse, 1.469367938527859385e-39, PT ;  /* 0x001000001d00780b */ /* 0x040fe40003f4e200 */
[----:B------:R-:W-:Y:S01]  /*1120*/  LOP3.LUT R7, R6, 0x3ff00000, RZ, 0xfc, !PT ;  /* 0x3ff0000006077812 */ /* 0x000fe200078efcff */
[----:B------:R-:W-:Y:S01]  /*1130*/  IMAD.MOV.U32 R6, RZ, RZ, R26 ;  /* 0x000000ffff067224 */ /* 0x000fe200078e001a */
[----:B------:R-:W-:Y:S02]  /*1140*/  MOV R32, 0x1 ;  /* 0x0000000100207802 */ /* 0x000fe40000000f00 */
[----:B------:R-:W-:-:S02]  /*1150*/  LOP3.LUT R31, R29, 0x7ff00000, RZ, 0xc0, !PT ;  /* 0x7ff000001d1f7812 */ /* 0x000fc400078ec0ff */
[----:B------:R-:W-:Y:S01]  /*1160*/  LOP3.LUT R36, R27, 0x7ff00000, RZ, 0xc0, !PT ;  /* 0x7ff000001b247812 */ /* 0x000fe200078ec0ff */
[----:B------:R-:W-:-:S03]  /*1170*/  @!P0 DMUL R6, R26, 8.98846567431157953865e+307 ;  /* 0x7fe000001a068828 */ /* 0x000fc60000000000 */
[----:B------:R-:W-:Y:S02]  /*1180*/  ISETP.GE.U32.AND P1, PT, R31, R36, PT ;  /* 0x000000241f00720c */ /* 0x000fe40003f26070 */
[----:B------:R-:W-:Y:S01]  /*1190*/  @!P2 LOP3.LUT R30, R27, 0x7ff00000, RZ, 0xc0, !PT ;  /* 0x7ff000001b1ea812 */ /* 0x000fe200078ec0ff */
[----:B------:R-:W0:Y:S03]  /*11a0*/  MUFU.RCP64H R33, R7 ;  /* 0x0000000700217308 */ /* 0x000e260000001800 */
[----:B------:R-:W-:Y:S01]  /*11b0*/  @!P2 ISETP.GE.U32.AND P3, PT, R31, R30, PT ;  /* 0x0000001e1f00a20c */ /* 0x000fe20003f66070 */
[----:B------:R-:W-:-:S05]  /*11c0*/  IMAD.MOV.U32 R30, RZ, RZ, 0x1ca00000 ;  /* 0x1ca00000ff1e7424 */ /* 0x000fca00078e00ff */
[----:B------:R-:W-:-:S04]  /*11d0*/  @!P2 SEL R35, R30, 0x63400000, !P3 ;  /* 0x634000001e23a807 */ /* 0x000fc80005800000 */
[----:B------:R-:W-:Y:S01]  /*11e0*/  @!P2 LOP3.LUT R38, R35, 0x80000000, R29, 0xf8, !PT ;  /* 0x800000002326a812 */ /* 0x000fe200078ef81d */
[----:B0-----:R-:W-:-:S03]  /*11f0*/  DFMA R2, R32, -R6, 1 ;  /* 0x3ff000002002742b */ /* 0x001fc60000000806 */
[----:B------:R-:W-:Y:S01]  /*1200*/  @!P2 LOP3.LUT R39, R38, 0x100000, RZ, 0xfc, !PT ;  /* 0x001000002627a812 */ /* 0x000fe200078efcff */
[----:B------:R-:W-:-:S04]  /*1210*/  @!P2 IMAD.MOV.U32 R38, RZ, RZ, RZ ;  /* 0x000000ffff26a224 */ /* 0x000fc800078e00ff */
[----:B------:R-:W-:-:S08]  /*1220*/  DFMA R2, R2, R2, R2 ;  /* 0x000000020202722b */ /* 0x000fd00000000002 */
[----:B------:R-:W-:Y:S01]  /*1230*/  DFMA R32, R32, R2, R32 ;  /* 0x000000022020722b */ /* 0x000fe20000000020 */
[----:B------:R-:W-:Y:S01]  /*1240*/  SEL R3, R30, 0x63400000, !P1 ;  /* 0x634000001e037807 */ /* 0x000fe20004800000 */
[----:B------:R-:W-:-:S03]  /*1250*/  IMAD.MOV.U32 R2, RZ, RZ, R28 ;  /* 0x000000ffff027224 */ /* 0x000fc600078e001c */
[----:B------:R-:W-:-:S03]  /*1260*/  LOP3.LUT R3, R3, 0x800fffff, R29, 0xf8, !PT ;  /* 0x800fffff03037812 */ /* 0x000fc600078ef81d */
[----:B------:R-:W-:-:S03]  /*1270*/  DFMA R34, R32, -R6, 1 ;  /* 0x3ff000002022742b */ /* 0x000fc60000000806 */
[----:B------:R-:W-:Y:S01]  /*1280*/  @!P2 DFMA R2, R2, 2, -R38 ;  /* 0x400000000202a82b */ /* 0x000fe20000000826 */
[----:B------:R-:W-:-:S04]  /*1290*/  IMAD.MOV.U32 R38, RZ, RZ, R31 ;  /* 0x000000ffff267224 */ /* 0x000fc800078e001f */
[----:B------:R-:W-:Y:S01]  /*12a0*/  DFMA R32, R32, R34, R32 ;  /* 0x000000222020722b */ /* 0x000fe20000000020 */
[----:B------:R-:W-:Y:S01]  /*12b0*/  IMAD.MOV.U32 R39, RZ, RZ, R36 ;  /* 0x000000ffff277224 */ /* 0x000fe200078e0024 */
[----:B------:R-:W-:-:S03]  /*12c0*/  @!P0 LOP3.LUT R39, R7, 0x7ff00000, RZ, 0xc0, !PT ;  /* 0x7ff0000007278812 */ /* 0x000fc600078ec0ff */
[----:B------:R-:W-:-:S03]  /*12d0*/  @!P2 LOP3.LUT R38, R3, 0x7ff00000, RZ, 0xc0, !PT ;  /* 0x7ff000000326a812 */ /* 0x000fc600078ec0ff */
[----:B------:R-:W-:Y:S02]  /*12e0*/  DMUL R34, R32, R2 ;  /* 0x0000000220227228 */ /* 0x000fe40000000000 */
[----:B------:R-:W-:-:S05]  /*12f0*/  VIADD R40, R38, 0xffffffff ;  /* 0xffffffff26287836 */ /* 0x000fca0000000000 */
[----:B------:R-:W-:Y:S01]  /*1300*/  ISETP.GT.U32.AND P0, PT, R40, 0x7feffffe, PT ;  /* 0x7feffffe2800780c */ /* 0x000fe20003f04070 */
[----:B------:R-:W-:Y:S01]  /*1310*/  DFMA R36, R34, -R6, R2 ;  /* 0x800000062224722b */ /* 0x000fe20000000002 */
[----:B------:R-:W-:-:S04]  /*1320*/  IADD3 R40, PT, PT, R39, -0x1, RZ ;  /* 0xffffffff27287810 */ /* 0x000fc80007ffe0ff */
[----:B------:R-:W-:-:S03]  /*1330*/  ISETP.GT.U32.OR P0, PT, R40, 0x7feffffe, P0 ;  /* 0x7feffffe2800780c */ /* 0x000fc60000704470 */
[----:B------:R-:W-:-:S10]  /*1340*/  DFMA R32, R32, R36, R34 ;  /* 0x000000242020722b */ /* 0x000fd40000000022 */
[----:B------:R-:W-:Y:S05]  /*1350*/  @P0 BRA `(.L_x_22) ;  /* 0x00000000006c0947 */ /* 0x000fea0003800000 */
[----:B------:R-:W-:-:S04]  /*1360*/  LOP3.LUT R34, R27, 0x7ff00000, RZ, 0xc0, !PT ;  /* 0x7ff000001b227812 */ /* 0x000fc800078ec0ff */
[CC--:B------:R-:W-:Y:S02]  /*1370*/  VIADDMNMX R28, R31.reuse, -R34.reuse, 0xb9600000, !PT ;  /* 0xb96000001f1c7446 */ /* 0x0c0fe40007800922 */
[----:B------:R-:W-:Y:S01]  /*1380*/  ISETP.GE.U32.AND P0, PT, R31, R34, PT ;  /* 0x000000221f00720c */ /* 0x000fe20003f06070 */
[----:B------:R-:W-:Y:S01]  /*1390*/  IMAD.MOV.U32 R34, RZ, RZ, RZ ;  /* 0x000000ffff227224 */ /* 0x000fe200078e00ff */
[----:B------:R-:W-:Y:S02]  /*13a0*/  VIMNMX R28, PT, PT, R28, 0x46a00000, PT ;  /* 0x46a000001c1c7848 */ /* 0x000fe40003fe0100 */
[----:B------:R-:W-:-:S05]  /*13b0*/  SEL R29, R30, 0x63400000, !P0 ;  /* 0x634000001e1d7807 */ /* 0x000fca0004000000 */
[----:B------:R-:W-:-:S04]  /*13c0*/  IMAD.IADD R28, R28, 0x1, -R29 ;  /* 0x000000011c1c7824 */ /* 0x000fc800078e0a1d */
[----:B------:R-:W-:-:S06]  /*13d0*/  VIADD R35, R28, 0x7fe00000 ;  /* 0x7fe000001c237836 */ /* 0x000fcc0000000000 */
[----:B------:R-:W-:-:S10]  /*13e0*/  DMUL R30, R32, R34 ;  /* 0x00000022201e7228 */ /* 0x000fd40000000000 */
[----:B------:R-:W-:-:S13]  /*13f0*/  FSETP.GTU.AND P0, PT, |R31|, 1.469367938527859385e-39, PT ;  /* 0x001000001f00780b */ /* 0x000fda0003f0c200 */
[----:B------:R-:W-:Y:S05]  /*1400*/  @P0 BRA `(.L_x_23) ;  /* 0x0000000000940947 */ /* 0x000fea0003800000 */
[----:B------:R-:W-:Y:S01]  /*1410*/  DFMA R2, R32, -R6, R2 ;  /* 0x800000062002722b */ /* 0x000fe20000000002 */
[----:B------:R-:W-:-:S09]  /*1420*/  IMAD.MOV.U32 R34, RZ, RZ, RZ ;  /* 0x000000ffff227224 */ /* 0x000fd200078e00ff */
[C---:B------:R-:W-:Y:S02]  /*1430*/  FSETP.NEU.AND P0, PT, R3.reuse, RZ, PT ;  /* 0x000000ff0300720b */ /* 0x040fe40003f0d000 */
[----:B------:R-:W-:-:S04]  /*1440*/  LOP3.LUT R27, R3, 0x80000000, R27, 0x48, !PT ;  /* 0x80000000031b7812 */ /* 0x000fc800078e481b */
[----:B------:R-:W-:-:S07]  /*1450*/  LOP3.LUT R35, R27, R35, RZ, 0xfc, !PT ;  /* 0x000000231b237212 */ /* 0x000fce00078efcff */
[----:B------:R-:W-:Y:S05]  /*1460*/  @!P0 BRA `(.L_x_23) ;  /* 0x00000000007c8947 */ /* 0x000fea0003800000 */
[----:B------:R-:W-:Y:S02]  /*1470*/  IMAD.MOV R3, RZ, RZ, -R28 ;  /* 0x000000ffff037224 */ /* 0x000fe400078e0a1c */
[----:B------:R-:W-:-:S06]  /*1480*/  IMAD.MOV.U32 R2, RZ, RZ, RZ ;  /* 0x000000ffff027224 */ /* 0x000fcc00078e00ff */
[----:B------:R-:W-:Y:S02]  /*1490*/  DFMA R2, R30, -R2, R32 ;  /* 0x800000021e02722b */ /* 0x000fe40000000020 */
[----:B------:R-:W-:-:S04]  /*14a0*/  DMUL.RP R32, R32, R34 ;  /* 0x0000002220207228 */ /* 0x000fc80000008000 */
[----:B------:R-:W-:-:S04]  /*14b0*/  IADD3 R2, PT, PT, -R28, -0x43300000, RZ ;  /* 0xbcd000001c027810 */ /* 0x000fc80007ffe1ff */
[----:B------:R-:W-:Y:S02]  /*14c0*/  FSETP.NEU.AND P0, PT, |R3|, R2, PT ;  /* 0x000000020300720b */ /* 0x000fe40003f0d200 */
[----:B------:R-:W-:Y:S02]  /*14d0*/  LOP3.LUT R27, R33, R27, RZ, 0x3c, !PT ;  /* 0x0000001b211b7212 */ /* 0x000fe400078e3cff */
[----:B------:R-:W-:Y:S02]  /*14e0*/  FSEL R30, R32, R30, !P0 ;  /* 0x0000001e201e7208 */ /* 0x000fe40004000000 */
[----:B------:R-:W-:Y:S01]  /*14f0*/  FSEL R31, R27, R31, !P0 ;  /* 0x0000001f1b1f7208 */ /* 0x000fe20004000000 */
[----:B------:R-:W-:Y:S06]  /*1500*/  BRA `(.L_x_23) ;  /* 0x0000000000547947 */ /* 0x000fec0003800000 */
.L_x_22:
[----:B------:R-:W-:-:S14]  /*1510*/  DSETP.NAN.AND P0, PT, R28, R28, PT ;  /* 0x0000001c1c00722a */ /* 0x000fdc0003f08000 */
[----:B------:R-:W-:Y:S05]  /*1520*/  @P0 BRA `(.L_x_24) ;  /* 0x0000000000440947 */ /* 0x000fea0003800000 */
[----:B------:R-:W-:-:S14]  /*1530*/  DSETP.NAN.AND P0, PT, R26, R26, PT ;  /* 0x0000001a1a00722a */ /* 0x000fdc0003f08000 */
[----:B------:R-:W-:Y:S05]  /*1540*/  @P0 BRA `(.L_x_25) ;  /* 0x0000000000300947 */ /* 0x000fea0003800000 */
[----:B------:R-:W-:Y:S01]  /*1550*/  ISETP.NE.AND P0, PT, R38, R39, PT ;  /* 0x000000272600720c */ /* 0x000fe20003f05270 */
[----:B------:R-:W-:Y:S01]  /*1560*/  IMAD.MOV.U32 R31, RZ, RZ, -0x80000 ;  /* 0xfff80000ff1f7424 */ /* 0x000fe200078e00ff */
[----:B------:R-:W-:-:S11]  /*1570*/  MOV R30, 0x0 ;  /* 0x00000000001e7802 */ /* 0x000fd60000000f00 */
[----:B------:R-:W-:Y:S05]  /*1580*/  @!P0 BRA `(.L_x_23) ;  /* 0x0000000000348947 */ /* 0x000fea0003800000 */
[----:B------:R-:W-:Y:S02]  /*1590*/  ISETP.NE.AND P0, PT, R38, 0x7ff00000, PT ;  /* 0x7ff000002600780c */ /* 0x000fe40003f05270 */
[----:B------:R-:W-:Y:S02]  /*15a0*/  LOP3.LUT R31, R29, 0x80000000, R27, 0x48, !PT ;  /* 0x800000001d1f7812 */ /* 0x000fe400078e481b */
[----:B------:R-:W-:-:S13]  /*15b0*/  ISETP.EQ.OR P0, PT, R39, RZ, !P0 ;  /* 0x000000ff2700720c */ /* 0x000fda0004702670 */
[----:B------:R-:W-:Y:S01]  /*15c0*/  @P0 LOP3.LUT R2, R31, 0x7ff00000, RZ, 0xfc, !PT ;  /* 0x7ff000001f020812 */ /* 0x000fe200078efcff */
[----:B------:R-:W-:Y:S02]  /*15d0*/  @!P0 IMAD.MOV.U32 R30, RZ, RZ, RZ ;  /* 0x000000ffff1e8224 */ /* 0x000fe400078e00ff */
[----:B------:R-:W-:Y:S02]  /*15e0*/  @P0 IMAD.MOV.U32 R30, RZ, RZ, RZ ;  /* 0x000000ffff1e0224 */ /* 0x000fe400078e00ff */
[----:B------:R-:W-:Y:S01]  /*15f0*/  @P0 IMAD.MOV.U32 R31, RZ, RZ, R2 ;  /* 0x000000ffff1f0224 */ /* 0x000fe200078e0002 */
[----:B------:R-:W-:Y:S06]  /*1600*/  BRA `(.L_x_23) ;  /* 0x0000000000147947 */ /* 0x000fec0003800000 */
.L_x_25:
[----:B------:R-:W-:Y:S01]  /*1610*/  LOP3.LUT R31, R27, 0x80000, RZ, 0xfc, !PT ;  /* 0x000800001b1f7812 */ /* 0x000fe200078efcff */
[----:B------:R-:W-:Y:S01]  /*1620*/  IMAD.MOV.U32 R30, RZ, RZ, R26 ;  /* 0x000000ffff1e7224 */ /* 0x000fe200078e001a */
[----:B------:R-:W-:Y:S06]  /*1630*/  BRA `(.L_x_23) ;  /* 0x0000000000087947 */ /* 0x000fec0003800000 */
.L_x_24:
[----:B------:R-:W-:Y:S01]  /*1640*/  LOP3.LUT R31, R29, 0x80000, RZ, 0xfc, !PT ;  /* 0x000800001d1f7812 */ /* 0x000fe200078efcff */
[----:B------:R-:W-:-:S07]  /*1650*/  IMAD.MOV.U32 R30, RZ, RZ, R28 ;  /* 0x000000ffff1e7224 */ /* 0x000fce00078e001c */
.L_x_23:
[----:B------:R-:W-:Y:S05]  /*1660*/  BSYNC.RECONVERGENT B1 ;  /* 0x0000000000017941 */ /* 0x000fea0003800200 */
.L_x_21:
[----:B------:R-:W-:Y:S01]  /*1670*/  MOV R2, R0 ;  /* 0x0000000000027202 */ /* 0x000fe20000000f00 */
[----:B------:R-:W-:-:S04]  /*1680*/  IMAD.MOV.U32 R3, RZ, RZ, 0x0 ;  /* 0x00000000ff037424 */ /* 0x000fc800078e00ff */
[----:B------:R-:W-:Y:S05]  /*1690*/  RET.REL.NODEC R2 `(collide) ;  /* 0xffffffe802587950 */ /* 0x000fea0003c3ffff */
        .weak           $__internal_1_$__cuda_sm20_dsqrt_rn_f64_mediumpath_v1
        .type           $__internal_1_$__cuda_sm20_dsqrt_rn_f64_mediumpath_v1,@function
        .size           $__internal_1_$__cuda_sm20_dsqrt_rn_f64_mediumpath_v1,($collide$__internal_accurate_pow - $__internal_1_$__cuda_sm20_dsqrt_rn_f64_mediumpath_v1)
$__internal_1_$__cuda_sm20_dsqrt_rn_f64_mediumpath_v1:
[----:B------:R-:W-:Y:S01]  /*16a0*/  ISETP.GE.U32.AND P0, PT, R6, -0x3400000, PT ;  /* 0xfcc000000600780c */ /* 0x000fe20003f06070 */
[----:B------:R-:W-:Y:S01]  /*16b0*/  BSSY.RECONVERGENT B1, `(.L_x_26) ;  /* 0x0000024000017945 */ /* 0x000fe20003800200 */
[----:B------:R-:W-:-:S11]  /*16c0*/  IMAD.MOV.U32 R9, RZ, RZ, R17 ;  /* 0x000000ffff097224 */ /* 0x000fd600078e0011 */
[----:B------:R-:W-:Y:S05]  /*16d0*/  @!P0 BRA `(.L_x_27) ;  /* 0x0000000000208947 */ /* 0x000fea0003800000 */
[----:B------:R-:W-:-:S10]  /*16e0*/  DFMA.RM R8, R12, R8, R10 ;  /* 0x000000080c08722b */ /* 0x000fd4000000400a */
[----:B------:R-:W-:-:S05]  /*16f0*/  IADD3 R6, P0, PT, R8, 0x1, RZ ;  /* 0x0000000108067810 */ /* 0x000fca0007f1e0ff */
[----:B------:R-:W-:-:S06]  /*1700*/  IMAD.X R7, RZ, RZ, R9, P0 ;  /* 0x000000ffff077224 */ /* 0x000fcc00000e0609 */
[----:B------:R-:W-:-:S08]  /*1710*/  DFMA.RP R4, -R8, R6, R4 ;  /* 0x000000060804722b */ /* 0x000fd00000008104 */
[----:B------:R-:W-:-:S06]  /*1720*/  DSETP.GT.AND P0, PT, R4, RZ, PT ;  /* 0x000000ff0400722a */ /* 0x000fcc0003f04000 */
[----:B------:R-:W-:Y:S02]  /*1730*/  FSEL R6, R6, R8, P0 ;  /* 0x0000000806067208 */ /* 0x000fe40000000000 */
[----:B------:R-:W-:Y:S01]  /*1740*/  FSEL R7, R7, R9, P0 ;  /* 0x0000000907077208 */ /* 0x000fe20000000000 */
[----:B------:R-:W-:Y:S06]  /*1750*/  BRA `(.L_x_28) ;  /* 0x0000000000647947 */ /* 0x000fec0003800000 */
.L_x_27:
[----:B------:R-:W-:-:S14]  /*1760*/  DSETP.NE.AND P0, PT, R4, RZ, PT ;  /* 0x000000ff0400722a */ /* 0x000fdc0003f05000 */
[----:B------:R-:W-:Y:S05]  /*1770*/  @!P0 BRA `(.L_x_29) ;  /* 0x0000000000588947 */ /* 0x000fea0003800000 */
[----:B------:R-:W-:-:S13]  /*1780*/  ISETP.GE.AND P0, PT, R5, RZ, PT ;  /* 0x000000ff0500720c */ /* 0x000fda0003f06270 */
[----:B------:R-:W-:Y:S02]  /*1790*/  @!P0 IMAD.MOV.U32 R6, RZ, RZ, 0x0 ;  /* 0x00000000ff068424 */ /* 0x000fe400078e00ff */
[----:B------:R-:W-:Y:S01]  /*17a0*/  @!P0 IMAD.MOV.U32 R7, RZ, RZ, -0x80000 ;  /* 0xfff80000ff078424 */ /* 0x000fe200078e00ff */
[----:B------:R-:W-:Y:S06]  /*17b0*/  @!P0 BRA `(.L_x_28) ;  /* 0x00000000004c8947 */ /* 0x000fec0003800000 */
[----:B------:R-:W-:-:S13]  /*17c0*/  ISETP.GT.AND P0, PT, R5, 0x7fefffff, PT ;  /* 0x7fefffff0500780c */ /* 0x000fda0003f04270 */
[----:B------:R-:W-:Y:S05]  /*17d0*/  @P0 BRA `(.L_x_29) ;  /* 0x0000000000400947 */ /* 0x000fea0003800000 */
[----:B------:R-:W-:Y:S01]  /*17e0*/  DMUL R4, R4, 8.11296384146066816958e+31 ;  /* 0x4690000004047828 */ /* 0x000fe20000000000 */
[----:B------:R-:W-:Y:S01]  /*17f0*/  IMAD.MOV.U32 R6, RZ, RZ, RZ ;  /* 0x000000ffff067224 */ /* 0x000fe200078e00ff */
[----:B------:R-:W-:Y:S01]  /*1800*/  MOV R10, 0x0 ;  /* 0x00000000000a7802 */ /* 0x000fe20000000f00 */
[----:B------:R-:W-:-:S03]  /*1810*/  IMAD.MOV.U32 R11, RZ, RZ, 0x3fd80000 ;  /* 0x3fd80000ff0b7424 */ /* 0x000fc600078e00ff */
[----:B------:R-:W0:Y:S02]  /*1820*/  MUFU.RSQ64H R7, R5 ;  /* 0x0000000500077308 */ /* 0x000e240000001c00 */
[----:B0-----:R-:W-:-:S08]  /*1830*/  DMUL R8, R6, R6 ;  /* 0x0000000606087228 */ /* 0x001fd00000000000 */
[----:B------:R-:W-:-:S08]  /*1840*/  DFMA R8, R4, -R8, 1 ;  /* 0x3ff000000408742b */ /* 0x000fd00000000808 */
[----:B------:R-:W-:Y:S02]  /*1850*/  DFMA R10, R8, R10, 0.5 ;  /* 0x3fe00000080a742b */ /* 0x000fe4000000000a */
[----:B------:R-:W-:-:S08]  /*1860*/  DMUL R8, R6, R8 ;  /* 0x0000000806087228 */ /* 0x000fd00000000000 */
[----:B------:R-:W-:-:S08]  /*1870*/  DFMA R8, R10, R8, R6 ;  /* 0x000000080a08722b */ /* 0x000fd00000000006 */
[----:B------:R-:W-:Y:S02]  /*1880*/  DMUL R6, R4, R8 ;  /* 0x0000000804067228 */ /* 0x000fe40000000000 */
[----:B------:R-:W-:-:S06]  /*1890*/  VIADD R9, R9, 0xfff00000 ;  /* 0xfff0000009097836 */ /* 0x000fcc0000000000 */
[----:B------:R-:W-:-:S08]  /*18a0*/  DFMA R10, R6, -R6, R4 ;  /* 0x80000006060a722b */ /* 0x000fd00000000004 */
[----:B------:R-:W-:-:S10]  /*18b0*/  DFMA R6, R8, R10, R6 ;  /* 0x0000000a0806722b */ /* 0x000fd40000000006 */
[----:B------:R-:W-:Y:S01]  /*18c0*/  VIADD R7, R7, 0xfcb00000 ;  /* 0xfcb0000007077836 */ /* 0x000fe20000000000 */
[----:B------:R-:W-:Y:S06]  /*18d0*/  BRA `(.L_x_28) ;  /* 0x0000000000047947 */ /* 0x000fec0003800000 */
.L_x_29:
[----:B------:R-:W-:-:S11]  /*18e0*/  DADD R6, R4, R4 ;  /* 0x0000000004067229 */ /* 0x000fd60000000004 */
.L_x_28:
[----:B------:R-:W-:Y:S05]  /*18f0*/  BSYNC.RECONVERGENT B1 ;  /* 0x0000000000017941 */ /* 0x000fea0003800200 */
.L_x_26:
[----:B------:R-:W-:Y:S01]  /*1900*/  IMAD.MOV.U32 R4, RZ, RZ, R0 ;  /* 0x000000ffff047224 */ /* 0x000fe200078e0000 */
[----:B------:R-:W-:Y:S01]  /*1910*/  MOV R5, 0x0 ;  /* 0x0000000000057802 */ /* 0x000fe20000000f00 */
[----:B------:R-:W-:Y:S02]  /*1920*/  IMAD.MOV.U32 R14, RZ, RZ, R6 ;  /* 0x000000ffff0e7224 */ /* 0x000fe400078e0006 */
[----:B------:R-:W-:Y:S01]  /*1930*/  IMAD.MOV.U32 R15, RZ, RZ, R7 ;  /* 0x000000ffff0f7224 */ /* 0x000fe200078e0007 */
[----:B------:R-:W-:Y:S06]  /*1940*/  RET.REL.NODEC R4 `(collide) ;  /* 0xffffffe404ac7950 */ /* 0x000fec0003c3ffff */
        .type           $collide$__internal_accurate_pow,@function
        .size           $collide$__internal_accurate_pow,(.L_x_96 - $collide$__internal_accurate_pow)
$collide$__internal_accurate_pow:
[----:B------:R-:W-:Y:S01]  /*1950*/  ISETP.GT.U32.AND P0, PT, R7, 0xfffff, PT ;  /* 0x000fffff0700780c */ /* 0x000fe20003f04070 */
[----:B------:R-:W-:Y:S01]  /*1960*/  IMAD.MOV.U32 R6, RZ, RZ, R30 ;  /* 0x000000ffff067224 */ /* 0x000fe200078e001e */
[----:B------:R-:W-:Y:S01]  /*1970*/  MOV R32, RZ ;  /* 0x000000ff00207202 */ /* 0x000fe20000000f00 */
[----:B------:R-:W-:Y:S01]  /*1980*/  IMAD.MOV.U32 R36, RZ, RZ, 0x41ad3b5a ;  /* 0x41ad3b5aff247424 */ /* 0x000fe200078e00ff */
[----:B------:R-:W-:Y:S01]  /*1990*/  UMOV UR6, 0x7d2cafe2 ;  /* 0x7d2cafe200067882 */ /* 0x000fe20000000000 */
[----:B------:R-:W-:Y:S01]  /*19a0*/  IMAD.MOV.U32 R37, RZ, RZ, 0x3ed0f5d2 ;  /* 0x3ed0f5d2ff257424 */ /* 0x000fe200078e00ff */
[----:B------:R-:W-:Y:S01]  /*19b0*/  UMOV UR7, 0x3eb0f5ff ;  /* 0x3eb0f5ff00077882 */ /* 0x000fe20000000000 */
[----:B------:R-:W-:Y:S01]  /*19c0*/  UMOV UR8, 0x3b39803f ;  /* 0x3b39803f00087882 */ /* 0x000fe20000000000 */
[----:B------:R-:W-:-:S05]  /*19d0*/  UMOV UR9, 0x3c7abc9e ;  /* 0x3c7abc9e00097882 */ /* 0x000fca0000000000 */
[----:B------:R-:W-:Y:S01]  /*19e0*/  @!P0 DMUL R26, R6, 1.80143985094819840000e+16 ;  /* 0x43500000061a8828 */ /* 0x000fe20000000000 */
[--C-:B------:R-:W-:Y:S01]  /*19f0*/  IMAD.MOV.U32 R6, RZ, RZ, R7.reuse ;  /* 0x000000ffff067224 */ /* 0x100fe200078e0007 */
[----:B------:R-:W-:-:S08]  /*1a00*/  SHF.R.U32.HI R7, RZ, 0x14, R7 ;  /* 0x00000014ff077819 */ /* 0x000fd00000011607 */
[----:B------:R-:W-:Y:S01]  /*1a10*/  @!P0 IMAD.MOV.U32 R6, RZ, RZ, R27 ;  /* 0x000000ffff068224 */ /* 0x000fe200078e001b */
[----:B------:R-:W-:Y:S01]  /*1a20*/  @!P0 LEA.HI R7, R27, 0xffffffca, RZ, 0xc ;  /* 0xffffffca1b078811 */ /* 0x000fe200078f60ff */
[----:B------:R-:W-:Y:S02]  /*1a30*/  @!P0 IMAD.MOV.U32 R30, RZ, RZ, R26 ;  /* 0x000000ffff1e8224 */ /* 0x000fe400078e001a */
[----:B------:R-:W-:Y:S01]  /*1a40*/  HFMA2 R27, -RZ, RZ, 3.59375, 0 ;  /* 0x43300000ff1b7431 */ /* 0x000fe200000001ff */
[----:B------:R-:W-:Y:S01]  /*1a50*/  LOP3.LUT R6, R6, 0x800fffff, RZ, 0xc0, !PT ;  /* 0x800fffff06067812 */ /* 0x000fe200078ec0ff */
[----:B------:R-:W-:-:S03]  /*1a60*/  VIADD R26, R7, 0xfffffc01 ;  /* 0xfffffc01071a7836 */ /* 0x000fc60000000000 */
[----:B------:R-:W-:-:S04]  /*1a70*/  LOP3.LUT R31, R6, 0x3ff00000, RZ, 0xfc, !PT ;  /* 0x3ff00000061f7812 */ /* 0x000fc800078efcff */
[----:B------:R-:W-:-:S13]  /*1a80*/  ISETP.GE.U32.AND P1, PT, R31, 0x3ff6a09f, PT ;  /* 0x3ff6a09f1f00780c */ /* 0x000fda0003f26070 */
[----:B------:R-:W-:Y:S02]  /*1a90*/  @P1 VIADD R29, R31, 0xfff00000 ;  /* 0xfff000001f1d1836 */ /* 0x000fe40000000000 */
[----:B------:R-:W-:Y:S02]  /*1aa0*/  @P1 VIADD R26, R7, 0xfffffc02 ;  /* 0xfffffc02071a1836 */ /* 0x000fe40000000000 */
[----:B------:R-:W-:-:S03]  /*1ab0*/  @P1 IMAD.MOV.U32 R31, RZ, RZ, R29 ;  /* 0x000000ffff1f1224 */ /* 0x000fc600078e001d */
[----:B------:R-:W-:-:S03]  /*1ac0*/  LOP3.LUT R26, R26, 0x80000000, RZ, 0x3c, !PT ;  /* 0x800000001a1a7812 */ /* 0x000fc600078e3cff */
[C---:B------:R-:W-:Y:S02]  /*1ad0*/  DADD R34, R30.reuse, 1 ;  /* 0x3ff000001e227429 */ /* 0x040fe40000000000 */
[----:B------:R-:W-:-:S04]  /*1ae0*/  DADD R30, R30, -1 ;  /* 0xbff000001e1e7429 */ /* 0x000fc80000000000 */
[----:B------:R-:W0:Y:S02]  /*1af0*/  MUFU.RCP64H R33, R35 ;  /* 0x0000002300217308 */ /* 0x000e240000001800 */
[----:B0-----:R-:W-:-:S08]  /*1b00*/  DFMA R28, -R34, R32, 1 ;  /* 0x3ff00000221c742b */ /* 0x001fd00000000120 */
[----:B------:R-:W-:-:S08]  /*1b10*/  DFMA R28, R28, R28, R28 ;  /* 0x0000001c1c1c722b */ /* 0x000fd0000000001c */
[----:B------:R-:W-:-:S08]  /*1b20*/  DFMA R32, R32, R28, R32 ;  /* 0x0000001c2020722b */ /* 0x000fd00000000020 */
[----:B------:R-:W-:-:S08]  /*1b30*/  DMUL R28, R30, R32 ;  /* 0x000000201e1c7228 */ /* 0x000fd00000000000 */
[----:B------:R-:W-:-:S08]  /*1b40*/  DFMA R28, R30, R32, R28 ;  /* 0x000000201e1c722b */ /* 0x000fd0000000001c */
[----:B------:R-:W-:-:S08]  /*1b50*/  DMUL R40, R28, R28 ;  /* 0x0000001c1c287228 */ /* 0x000fd00000000000 */
[----:B------:R-:W-:Y:S01]  /*1b60*/  DFMA R34, R40, UR6, R36 ;  /* 0x0000000628227c2b */ /* 0x000fe20008000024 */
[----:B------:R-:W-:Y:S01]  /*1b70*/  UMOV UR6, 0x75488a3f ;  /* 0x75488a3f00067882 */ /* 0x000fe20000000000 */
[----:B------:R-:W-:-:S06]  /*1b80*/  UMOV UR7, 0x3ef3b20a ;  /* 0x3ef3b20a00077882 */ /* 0x000fcc0000000000 */
[----:B------:R-:W-:Y:S01]  /*1b90*/  DFMA R34, R40, R34, UR6 ;  /* 0x0000000628227e2b */ /* 0x000fe20008000022 */
[----:B------:R-:W-:Y:S01]  /*1ba0*/  UMOV UR6, 0xe4faecd5 ;  /* 0xe4faecd500067882 */ /* 0x000fe20000000000 */
[----:B------:R-:W-:-:S06]  /*1bb0*/  UMOV UR7, 0x3f1745cd ;  /* 0x3f1745cd00077882 */ /* 0x000fcc0000000000 */
[----:B------:R-:W-:Y:S01]  /*1bc0*/  DFMA R34, R40, R34, UR6 ;  /* 0x0000000628227e2b */ /* 0x000fe20008000022 */
[----:B------:R-:W-:Y:S01]  /*1bd0*/  UMOV UR6, 0x258a578b ;  /* 0x258a578b00067882 */ /* 0x000fe20000000000 */
[----:B------:R-:W-:-:S06]  /*1be0*/  UMOV UR7, 0x3f3c71c7 ;  /* 0x3f3c71c700077882 */ /* 0x000fcc0000000000 */
[----:B------:R-:W-:Y:S01]  /*1bf0*/  DFMA R36, R40, R34, UR6 ;  /* 0x0000000628247e2b */ /* 0x000fe20008000022 */
[----:B------:R-:W-:Y:S01]  /*1c00*/  UMOV UR6, 0x9242b910 ;  /* 0x9242b91000067882 */ /* 0x000fe20000000000 */
[----:B------:R-:W-:Y:S01]  /*1c10*/  UMOV UR7, 0x3f624924 ;  /* 0x3f62492400077882 */ /* 0x000fe20000000000 */
[----:B------:R-:W-:-:S05]  /*1c20*/  DADD R34, R30, -R28 ;  /* 0x000000001e227229 */ /* 0x000fca000000081c */
[----:B------:R-:W-:Y:S01]  /*1c30*/  DFMA R36, R40, R36, UR6 ;  /* 0x0000000628247e2b */ /* 0x000fe20008000024 */
[----:B------:R-:W-:Y:S01]  /*1c40*/  UMOV UR6, 0x99999dfb ;  /* 0x99999dfb00067882 */ /* 0x000fe20000000000 */
[----:B------:R-:W-:Y:S01]  /*1c50*/  UMOV UR7, 0x3f899999 ;  /* 0x3f89999900077882 */ /* 0x000fe20000000000 */
[----:B------:R-:W-:-:S05]  /*1c60*/  DADD R34, R34, R34 ;  /* 0x0000000022227229 */ /* 0x000fca0000000022 */
[----:B------:R-:W-:Y:S01]  /*1c70*/  DFMA R36, R40, R36, UR6 ;  /* 0x0000000628247e2b */ /* 0x000fe20008000024 */
[----:B------:R-:W-:Y:S01]  /*1c80*/  UMOV UR6, 0x55555555 ;  /* 0x5555555500067882 */ /* 0x000fe20000000000 */
[----:B------:R-:W-:Y:S01]  /*1c90*/  UMOV UR7, 0x3fb55555 ;  /* 0x3fb5555500077882 */ /* 0x000fe20000000000 */
[----:B------:R-:W-:-:S05]  /*1ca0*/  DFMA R34, R30, -R28, R34 ;  /* 0x8000001c1e22722b */ /* 0x000fca0000000022 */
[----:B------:R-:W-:-:S03]  /*1cb0*/  DFMA R30, R40, R36, UR6 ;  /* 0x00000006281e7e2b */ /* 0x000fc60008000024 */
[----:B------:R-:W-:Y:S02]  /*1cc0*/  DMUL R32, R32, R34 ;  /* 0x0000002220207228 */ /* 0x000fe40000000000 */
[----:B------:R-:W-:-:S03]  /*1cd0*/  DMUL R34, R28, R28 ;  /* 0x0000001c1c227228 */ /* 0x000fc60000000000 */
[----:B------:R-:W-:Y:S01]  /*1ce0*/  DADD R38, -R30, UR6 ;  /* 0x000000061e267e29 */ /* 0x000fe20008000100 */
[----:B------:R-:W-:Y:S01]  /*1cf0*/  UMOV UR6, 0xb9e7b0 ;  /* 0x00b9e7b000067882 */ /* 0x000fe20000000000 */
[----:B------:R-:W-:-:S03]  /*1d00*/  UMOV UR7, 0x3c46a4cb ;  /* 0x3c46a4cb00077882 */ /* 0x000fc60000000000 */
[----:B------:R-:W-:-:S03]  /*1d10*/  DMUL R42, R28, R34 ;  /* 0x000000221c2a7228 */ /* 0x000fc60000000000 */
[----:B------:R-:W-:Y:S02]  /*1d20*/  DFMA R36, R40, R36, R38 ;  /* 0x000000242824722b */ /* 0x000fe40000000026 */
[----:B------:R-:W-:Y:S01]  /*1d30*/  DFMA R38, R28, R28, -R34 ;  /* 0x0000001c1c26722b */ /* 0x000fe20000000822 */
[----:B------:R-:W-:Y:S02]  /*1d40*/  VIADD R41, R33, 0x100000 ;  /* 0x0010000021297836 */ /* 0x000fe40000000000 */
[----:B------:R-:W-:-:S06]  /*1d50*/  IMAD.MOV.U32 R40, RZ, RZ, R32 ;  /* 0x000000ffff287224 */ /* 0x000fcc00078e0020 */
[----:B------:R-:W-:Y:S02]  /*1d60*/  DFMA R38, R28, R40, R38 ;  /* 0x000000281c26722b */ /* 0x000fe40000000026 */
[----:B------:R-:W-:Y:S01]  /*1d70*/  DADD R40, R36, -UR6 ;  /* 0x8000000624287e29 */ /* 0x000fe20008000000 */
[----:B------:R-:W-:Y:S01]  /*1d80*/  UMOV UR6, 0x80000000 ;  /* 0x8000000000067882 */ /* 0x000fe20000000000 */
[----:B------:R-:W-:Y:S01]  /*1d90*/  DFMA R36, R28, R34, -R42 ;  /* 0x000000221c24722b */ /* 0x000fe2000000082a */
[----:B------:R-:W-:Y:S02]  /*1da0*/  UMOV UR7, 0x43300000 ;  /* 0x4330000000077882 */ /* 0x000fe40000000000 */
[----:B------:R-:W-:Y:S01]  /*1db0*/  DADD R26, R26, -UR6 ;  /* 0x800000061a1a7e29 */ /* 0x000fe20008000000 */
[----:B------:R-:W-:Y:S01]  /*1dc0*/  UMOV UR6, 0xfefa39ef ;  /* 0xfefa39ef00067882 */ /* 0x000fe20000000000 */
[----:B------:R-:W-:-:S03]  /*1dd0*/  UMOV UR7, 0x3fe62e42 ;  /* 0x3fe62e4200077882 */ /* 0x000fc60000000000 */
[----:B------:R-:W-:Y:S02]  /*1de0*/  DFMA R36, R32, R34, R36 ;  /* 0x000000222024722b */ /* 0x000fe40000000024 */
[----:B------:R-:W-:-:S06]  /*1df0*/  DADD R34, R30, R40 ;  /* 0x000000001e227229 */ /* 0x000fcc0000000028 */
[----:B------:R-:W-:Y:S02]  /*1e00*/  DFMA R36, R28, R38, R36 ;  /* 0x000000261c24722b */ /* 0x000fe40000000024 */
[----:B------:R-:W-:Y:S02]  /*1e10*/  DADD R38, R30, -R34 ;  /* 0x000000001e267229 */ /* 0x000fe40000000822 */
[----:B------:R-:W-:-:S06]  /*1e20*/  DMUL R30, R34, R42 ;  /* 0x0000002a221e7228 */ /* 0x000fcc0000000000 */
[----:B------:R-:W-:Y:S02]  /*1e30*/  DADD R40, R40, R38 ;  /* 0x0000000028287229 */ /* 0x000fe40000000026 */
[----:B------:R-:W-:-:S08]  /*1e40*/  DFMA R38, R34, R42, -R30 ;  /* 0x0000002a2226722b */ /* 0x000fd0000000081e */
[----:B------:R-:W-:-:S08]  /*1e50*/  DFMA R36, R34, R36, R38 ;  /* 0x000000242224722b */ /* 0x000fd00000000026 */
[----:B------:R-:W-:-:S08]  /*1e60*/  DFMA R40, R40, R42, R36 ;  /* 0x0000002a2828722b */ /* 0x000fd00000000024 */
[----:B------:R-:W-:-:S08]  /*1e70*/  DADD R36, R30, R40 ;  /* 0x000000001e247229 */ /* 0x000fd00000000028 */
[--C-:B------:R-:W-:Y:S02]  /*1e80*/  DADD R34, R28, R36.reuse ;  /* 0x000000001c227229 */ /* 0x100fe40000000024 */
[----:B------:R-:W-:-:S06]  /*1e90*/  DADD R30, R30, -R36 ;  /* 0x000000001e1e7229 */ /* 0x000fcc0000000824 */
[----:B------:R-:W-:Y:S02]  /*1ea0*/  DADD R28, R28, -R34 ;  /* 0x000000001c1c7229 */ /* 0x000fe40000000822 */
[----:B------:R-:W-:-:S06]  /*1eb0*/  DADD R30, R40, R30 ;  /* 0x00000000281e7229 */ /* 0x000fcc000000001e */
[----:B------:R-:W-:-:S08]  /*1ec0*/  DADD R28, R36, R28 ;  /* 0x00000000241c7229 */ /* 0x000fd0000000001c */
[----:B------:R-:W-:-:S08]  /*1ed0*/  DADD R28, R30, R28 ;  /* 0x000000001e1c7229 */ /* 0x000fd0000000001c */
[----:B------:R-:W-:-:S08]  /*1ee0*/  DADD R32, R32, R28 ;  /* 0x0000000020207229 */ /* 0x000fd0000000001c */
[----:B------:R-:W-:-:S08]  /*1ef0*/  DADD R28, R34, R32 ;  /* 0x00000000221c7229 */ /* 0x000fd00000000020 */
[--C-:B------:R-:W-:Y:S02]  /*1f00*/  DFMA R6, R26, UR6, R28.reuse ;  /* 0x000000061a067c2b */ /* 0x100fe4000800001c */
[----:B------:R-:W-:-:S06]  /*1f10*/  DADD R34, R34, -R28 ;  /* 0x0000000022227229 */ /* 0x000fcc000000081c */
[----:B------:R-:W-:Y:S02]  /*1f20*/  DFMA R30, R26, -UR6, R6 ;  /* 0x800000061a1e7c2b */ /* 0x000fe40008000006 */
[----:B------:R-:W-:-:S06]  /*1f30*/  DADD R34, R32, R34 ;  /* 0x0000000020227229 */ /* 0x000fcc0000000022 */
[----:B------:R-:W-:-:S08]  /*1f40*/  DADD R30, -R28, R30 ;  /* 0x000000001c1e7229 */ /* 0x000fd0000000011e */
[----:B------:R-:W-:-:S08]  /*1f50*/  DADD R30, R34, -R30 ;  /* 0x00000000221e7229 */ /* 0x000fd0000000081e */
[----:B------:R-:W-:Y:S01]  /*1f60*/  DFMA R30, R26, UR8, R30 ;  /* 0x000000081a1e7c2b */ /* 0x000fe2000800001e */
[----:B------:R-:W-:Y:S01]  /*1f70*/  UMOV UR8, 0x54f9b516 ;  /* 0x54f9b51600087882 */ /* 0x000fe20000000000 */
[----:B------:R-:W-:-:S06]  /*1f80*/  UMOV UR9, 0x3fd55555 ;  /* 0x3fd5555500097882 */ /* 0x000fcc0000000000 */
[----:B------:R-:W-:-:S08]  /*1f90*/  DADD R26, R6, R30 ;  /* 0x00000000061a7229 */ /* 0x000fd0000000001e */
[----:B------:R-:W-:Y:S02]  /*1fa0*/  DADD R28, R6, -R26 ;  /* 0x00000000061c7229 */ /* 0x000fe4000000081a */
[----:B------:R-:W-:-:S06]  /*1fb0*/  DMUL R6, R26, UR8 ;  /* 0x000000081a067c28 */ /* 0x000fcc0008000000 */
[----:B------:R-:W-:Y:S02]  /*1fc0*/  DADD R30, R30, R28 ;  /* 0x000000001e1e7229 */ /* 0x000fe4000000001c */
[----:B------:R-:W-:Y:S01]  /*1fd0*/  DFMA R26, R26, UR8, -R6 ;  /* 0x000000081a1a7c2b */ /* 0x000fe20008000806 */
[----:B------:R-:W-:Y:S02]  /*1fe0*/  IMAD.MOV.U32 R28, RZ, RZ, 0x652b82fe ;  /* 0x652b82feff1c7424 */ /* 0x000fe400078e00ff */
[----:B------:R-:W-:-:S05]  /*1ff0*/  IMAD.MOV.U32 R29, RZ, RZ, 0x3ff71547 ;  /* 0x3ff71547ff1d7424 */ /* 0x000fca00078e00ff */
[----:B------:R-:W-:-:S08]  /*2000*/  DFMA R30, R30, UR8, R26 ;  /* 0x000000081e1e7c2b */ /* 0x000fd0000800001a */
[----:B------:R-:W-:-:S08]  /*2010*/  DADD R26, R6, R30 ;  /* 0x00000000061a7229 */ /* 0x000fd0000000001e */
[----:B------:R-:W-:Y:S02]  /*2020*/  DFMA R28, R26, R28, 6.75539944105574400000e+15 ;  /* 0x433800001a1c742b */ /* 0x000fe4000000001c */
[----:B------:R-:W-:Y:S01]  /*2030*/  FSETP.GEU.AND P0, PT, |R27|, 4.1917929649353027344, PT ;  /* 0x4086232b1b00780b */ /* 0x000fe20003f0e200 */
[----:B------:R-:W-:-:S05]  /*2040*/  DADD R6, R6, -R26 ;  /* 0x0000000006067229 */ /* 0x000fca000000081a */
[----:B------:R-:W-:-:S03]  /*2050*/  DADD R32, R28, -6.75539944105574400000e+15 ;  /* 0xc33800001c207429 */ /* 0x000fc60000000000 */
[----:B------:R-:W-:-:S05]  /*2060*/  DADD R30, R30, R6 ;  /* 0x000000001e1e7229 */ /* 0x000fca0000000006 */
[----:B------:R-:W-:Y:S01]  /*2070*/  DFMA R34, R32, -UR6, R26 ;  /* 0x8000000620227c2b */ /* 0x000fe2000800001a */
[----:B------:R-:W-:Y:S01]  /*2080*/  UMOV UR6, 0x3b39803f ;  /* 0x3b39803f00067882 */ /* 0x000fe20000000000 */
[----:B------:R-:W-:-:S06]  /*2090*/  UMOV UR7, 0x3c7abc9e ;  /* 0x3c7abc9e00077882 */ /* 0x000fcc0000000000 */
[----:B------:R-:W-:Y:S01]  /*20a0*/  DFMA R32, R32, -UR6, R34 ;  /* 0x8000000620207c2b */ /* 0x000fe20008000022 */
[----:B------:R-:W-:Y:S01]  /*20b0*/  UMOV UR6, 0x69ce2bdf ;  /* 0x69ce2bdf00067882 */ /* 0x000fe20000000000 */
[----:B------:R-:W-:Y:S01]  /*20c0*/  IMAD.MOV.U32 R34, RZ, RZ, -0x35dec16 ;  /* 0xfca213eaff227424 */ /* 0x000fe200078e00ff */
[----:B------:R-:W-:Y:S01]  /*20d0*/  UMOV UR7, 0x3e5ade15 ;  /* 0x3e5ade1500077882 */ /* 0x000fe20000000000 */
[----:B------:R-:W-:-:S06]  /*20e0*/  IMAD.MOV.U32 R35, RZ, RZ, 0x3e928af3 ;  /* 0x3e928af3ff237424 */ /* 0x000fcc00078e00ff */
        /* <DEDUP_REMOVED lines=24> */
[----:B------:R-:W-:-:S08]  /*2270*/  DFMA R34, R32, R34, UR6 ;  /* 0x0000000620227e2b */ /* 0x000fd00008000022 */
[----:B------:R-:W-:-:S08]  /*2280*/  DFMA R34, R32, R34, 1 ;  /* 0x3ff000002022742b */ /* 0x000fd00000000022 */
[----:B------:R-:W-:-:S10]  /*2290*/  DFMA R32, R32, R34, 1 ;  /* 0x3ff000002020742b */ /* 0x000fd40000000022 */
[----:B------:R-:W-:Y:S02]  /*22a0*/  IMAD R7, R28, 0x100000, R33 ;  /* 0x001000001c077824 */ /* 0x000fe400078e0221 */
[----:B------:R-:W-:Y:S01]  /*22b0*/  IMAD.MOV.U32 R6, RZ, RZ, R32 ;  /* 0x000000ffff067224 */ /* 0x000fe200078e0020 */
[----:B------:R-:W-:Y:S06]  /*22c0*/  @!P0 BRA `(.L_x_30) ;  /* 0x0000000000308947 */ /* 0x000fec0003800000 */
[----:B------:R-:W-:Y:S01]  /*22d0*/  FSETP.GEU.AND P1, PT, |R27|, 4.2275390625, PT ;  /* 0x408748001b00780b */ /* 0x000fe20003f2e200 */
[C---:B------:R-:W-:Y:S02]  /*22e0*/  DADD R34, R26.reuse, +INF ;  /* 0x7ff000001a227429 */ /* 0x040fe40000000000 */
[----:B------:R-:W-:-:S08]  /*22f0*/  DSETP.GEU.AND P0, PT, R26, RZ, PT ;  /* 0x000000ff1a00722a */ /* 0x000fd00003f0e000 */
[----:B------:R-:W-:Y:S02]  /*2300*/  FSEL R7, R35, RZ, P0 ;  /* 0x000000ff23077208 */ /* 0x000fe40000000000 */
[----:B------:R-:W-:-:S04]  /*2310*/  @!P1 LEA.HI R6, R28, R28, RZ, 0x1 ;  /* 0x0000001c1c069211 */ /* 0x000fc800078f08ff */
[----:B------:R-:W-:Y:S02]  /*2320*/  @!P1 SHF.R.S32.HI R27, RZ, 0x1, R6 ;  /* 0x00000001ff1b9819 */ /* 0x000fe40000011406 */
[----:B------:R-:W-:Y:S02]  /*2330*/  FSEL R6, R34, RZ, P0 ;  /* 0x000000ff22067208 */ /* 0x000fe40000000000 */
[----:B------:R-:W-:Y:S01]  /*2340*/  @!P1 IADD3 R26, PT, PT, R28, -R27, RZ ;  /* 0x8000001b1c1a9210 */ /* 0x000fe20007ffe0ff */
[----:B------:R-:W-:-:S03]  /*2350*/  @!P1 IMAD R33, R27, 0x100000, R33 ;  /* 0x001000001b219824 */ /* 0x000fc600078e0221 */
[----:B------:R-:W-:Y:S01]  /*2360*/  @!P1 LEA R27, R26, 0x3ff00000, 0x14 ;  /* 0x3ff000001a1b9811 */ /* 0x000fe200078ea0ff */
[----:B------:R-:W-:-:S06]  /*2370*/  @!P1 IMAD.MOV.U32 R26, RZ, RZ, RZ ;  /* 0x000000ffff1a9224 */ /* 0x000fcc00078e00ff */
[----:B------:R-:W-:-:S11]  /*2380*/  @!P1 DMUL R6, R32, R26 ;  /* 0x0000001a20069228 */ /* 0x000fd60000000000 */
.L_x_30:
[----:B------:R-:W-:Y:S02]  /*2390*/  DFMA R30, R30, R6, R6 ;  /* 0x000000061e1e722b */ /* 0x000fe40000000006 */
[----:B------:R-:W-:-:S08]  /*23a0*/  DSETP.NEU.AND P0, PT, |R6|, +INF , PT ;  /* 0x7ff000000600742a */ /* 0x000fd00003f0d200 */
[----:B------:R-:W-:Y:S01]  /*23b0*/  FSEL R26, R6, R30, !P0 ;  /* 0x0000001e061a7208 */ /* 0x000fe20004000000 */
[----:B------:R-:W-:Y:S01]  /*23c0*/  IMAD.MOV.U32 R6, RZ, RZ, R0 ;  /* 0x000000ffff067224 */ /* 0x000fe200078e0000 */
[----:B------:R-:W-:Y:S01]  /*23d0*/  FSEL R30, R7, R31, !P0 ;  /* 0x0000001f071e7208 */ /* 0x000fe20004000000 */
[----:B------:R-:W-:-:S04]  /*23e0*/  IMAD.MOV.U32 R7, RZ, RZ, 0x0 ;  /* 0x00000000ff077424 */ /* 0x000fc800078e00ff */
[----:B------:R-:W-:Y:S05]  /*23f0*/  RET.REL.NODEC R6 `(collide) ;  /* 0xffffffdc06007950 */ /* 0x000fea0003c3ffff */
.L_x_31:
[----:B------:R-:W-:-:S00]  /*2400*/  BRA `(.L_x_31) ;  /* 0xfffffffc00fc7947 */ /* 0x000fc0000383ffff */
[----:B------:R-:W-:-:S00]  /*2410*/  NOP ;  /* 0x0000000000007918 */ /* 0x000fc00000000000 */
        /* <DEDUP_REMOVED lines=14> */
.L_x_96:


//--------------------- .text.move                --------------------------
	.section	.text.move,"ax",@progbits
	.align	128
        .global         move
        .type           move,@function
        .size           move,(.L_x_100 - move)
        .other          move,@"STO_CUDA_ENTRY STV_DEFAULT"
move:
.text.move:
[----:B------:R-:W-:Y:S01]  /*0000*/  LDC R1, c[0x0][0x37c] ;  /* 0x0000df00ff017b82 */ /* 0x000fe20000000800 */
[----:B------:R-:W0:Y:S07]  /*0010*/  S2R R3, SR_TID.X ;  /* 0x0000000000037919 */ /* 0x000e2e0000002100 */
[----:B------:R-:W0:Y:S01]  /*0020*/  S2UR UR4, SR_CTAID.X ;  /* 0x00000000000479c3 */ /* 0x000e220000002500 */
[----:B------:R-:W1:Y:S07]  /*0030*/  LDCU UR5, c[0x0][0x380] ;  /* 0x00007000ff0577ac */ /* 0x000e6e0008000800 */
[----:B------:R-:W0:Y:S02]  /*0040*/  LDC R0, c[0x0][0x360] ;  /* 0x0000d800ff007b82 */ /* 0x000e240000000800 */
[----:B0-----:R-:W-:-:S05]  /*0050*/  IMAD R0, R0, UR4, R3 ;  /* 0x0000000400007c24 */ /* 0x001fca000f8e0203 */
[----:B-1----:R-:W-:-:S13]  /*0060*/  ISETP.GE.AND P0, PT, R0, UR5, PT ;  /* 0x0000000500007c0c */ /* 0x002fda000bf06270 */
[----:B------:R-:W-:Y:S05]  /*0070*/  @P0 EXIT ;  /* 0x000000000000094d */ /* 0x000fea0003800000 */
[----:B------:R-:W0:Y:S01]  /*0080*/  LDC.64 R2, c[0x0][0x3a8] ;  /* 0x0000ea00ff027b82 */ /* 0x000e220000000a00 */
[----:B------:R-:W1:Y:S01]  /*0090*/  LDCU.64 UR4, c[0x0][0x358] ;  /* 0x00006b00ff0477ac */ /* 0x000e620008000a00 */
[----:B------:R-:W2:Y:S06]  /*00a0*/  LDCU.64 UR6, c[0x0][0x388] ;  /* 0x00007100ff0677ac */ /* 0x000eac0008000a00 */
[----:B------:R-:W3:Y:S08]  /*00b0*/  LDC.64 R4, c[0x0][0x390] ;  /* 0x0000e400ff047b82 */ /* 0x000ef00000000a00 */
[----:B------:R-:W4:Y:S01]  /*00c0*/  LDC.64 R8, c[0x0][0x3b0] ;  /* 0x0000ec00ff087b82 */ /* 0x000f220000000a00 */
[----:B0-----:R-:W-:-:S07]  /*00d0*/  IMAD.WIDE R2, R0, 0x8, R2 ;  /* 0x0000000800027825 */ /* 0x001fce00078e0202 */
[----:B------:R-:W0:Y:S01]  /*00e0*/  LDC.64 R10, c[0x0][0x398] ;  /* 0x0000e600ff0a7b82 */ /* 0x000e220000000a00 */
[----:B-1----:R-:W2:Y:S01]  /*00f0*/  LDG.E.64 R2, desc[UR4][R2.64] ;  /* 0x0000000402027981 */ /* 0x002ea2000c1e1b00 */
[----:B---3--:R-:W-:-:S06]  /*0100*/  IMAD.WIDE R4, R0, 0x8, R4 ;  /* 0x0000000800047825 */ /* 0x008fcc00078e0204 */
[----:B------:R-:W1:Y:S01]  /*0110*/  LDC.64 R14, c[0x0][0x3a0] ;  /* 0x0000e800ff0e7b82 */ /* 0x000e620000000a00 */
[----:B------:R-:W2:Y:S01]  /*0120*/  LDG.E.64 R6, desc[UR4][R4.64] ;  /* 0x0000000404067981 */ /* 0x000ea2000c1e1b00 */
[----:B----4-:R-:W-:-:S04]  /*0130*/  IMAD.WIDE R8, R0, 0x8, R8 ;  /* 0x0000000800087825 */ /* 0x010fc800078e0208 */
[C---:B0-----:R-:W-:Y:S01]  /*0140*/  IMAD.WIDE R10, R0.reuse, 0x8, R10 ;  /* 0x00000008000a7825 */ /* 0x041fe200078e020a */
[----:B--2---:R-:W-:Y:S01]  /*0150*/  DFMA R6, R2, UR6, R6 ;  /* 0x0000000602067c2b */ /* 0x004fe20008000006 */
[----:B------:R-:W0:Y:S06]  /*0160*/  LDC.64 R2, c[0x0][0x3b8] ;  /* 0x0000ee00ff027b82 */ /* 0x000e2c0000000a00 */
[----:B------:R-:W-:Y:S04]  /*0170*/  STG.E.64 desc[UR4][R4.64], R6 ;  /* 0x0000000604007986 */ /* 0x000fe8000c101b04 */
[----:B------:R-:W2:Y:S04]  /*0180*/  LDG.E.64 R8, desc[UR4][R8.64] ;  /* 0x0000000408087981 */ /* 0x000ea8000c1e1b00 */
[----:B------:R-:W2:Y:S01]  /*0190*/  LDG.E.64 R12, desc[UR4][R10.64] ;  /* 0x000000040a0c7981 */ /* 0x000ea2000c1e1b00 */
[----:B-1----:R-:W-:-:S04]  /*01a0*/  IMAD.WIDE R14, R0, 0x8, R14 ;  /* 0x00000008000e7825 */ /* 0x002fc800078e020e */
[----:B0-----:R-:W-:Y:S01]  /*01b0*/  IMAD.WIDE R2, R0, 0x8, R2 ;  /* 0x0000000800027825 */ /* 0x001fe200078e0202 */
[----:B--2---:R-:W-:-:S07]  /*01c0*/  DFMA R12, R8, UR6, R12 ;  /* 0x00000006080c7c2b */ /* 0x004fce000800000c */
[----:B------:R-:W-:Y:S04]  /*01d0*/  STG.E.64 desc[UR4][R10.64], R12 ;  /* 0x0000000c0a007986 */ /* 0x000fe8000c101b04 */
[----:B------:R-:W2:Y:S04]  /*01e0*/  LDG.E.64 R2, desc[UR4][R2.64] ;  /* 0x0000000402027981 */ /* 0x000ea8000c1e1b00 */
[----:B------:R-:W2:Y:S02]  /*01f0*/  LDG.E.64 R16, desc[UR4][R14.64] ;  /* 0x000000040e107981 */ /* 0x000ea4000c1e1b00 */
[----:B--2---:R-:W-:-:S07]  /*0200*/  DFMA R16, R2, UR6, R16 ;  /* 0x0000000602107c2b */ /* 0x004fce0008000010 */
[----:B------:R-:W-:Y:S01]  /*0210*/  STG.E.64 desc[UR4][R14.64], R16 ;  /* 0x000000100e007986 */ /* 0x000fe2000c101b04 */
[----:B------:R-:W-:Y:S05]  /*0220*/  EXIT ;  /* 0x000000000000794d */ /* 0x000fea0003800000 */
.L_x_32:
        /* <DEDUP_REMOVED lines=13> */
.L_x_100:


//--------------------- .text.accelerate          --------------------------
	.section	.text.accelerate,"ax",@progbits
	.align	128
        .global         accelerate
        .type           accelerate,@function
        .size           accelerate,(.L_x_98 - accelerate)
        .other          accelerate,@"STO_CUDA_ENTRY STV_DEFAULT"
accelerate:
.text.accelerate:
[----:B------:R-:W-:Y:S01]  /*0000*/  LDC R1, c[0x0][0x37c] ;  /* 0x0000df00ff017b82 */ /* 0x000fe20000000800 */
[----:B------:R-:W0:Y:S07]  /*0010*/  S2R R4, SR_TID.X ;  /* 0x0000000000047919 */ /* 0x000e2e0000002100 */
[----:B------:R-:W1:Y:S01]  /*0020*/  S2UR UR4, SR_CTAID.X ;  /* 0x00000000000479c3 */ /* 0x000e620000002500 */
[----:B------:R-:W1:Y:S01]  /*0030*/  LDCU UR5, c[0x0][0x360] ;  /* 0x00006c00ff0577ac */ /* 0x000e620008000800 */
[----:B------:R-:W2:Y:S01]  /*0040*/  LDCU UR6, c[0x0][0x380] ;  /* 0x00007000ff0677ac */ /* 0x000ea20008000800 */
[----:B-1----:R-:W-:-:S06]  /*0050*/  UIMAD UR4, UR4, UR5, URZ ;  /* 0x00000005040472a4 */ /* 0x002fcc000f8e02ff */
[----:B0-----:R-:W-:-:S05]  /*0060*/  VIADD R3, R4, UR4 ;  /* 0x0000000404037c36 */ /* 0x001fca0008000000 */
[----:B--2---:R-:W-:-:S13]  /*0070*/  ISETP.GE.AND P0, PT, R3, UR6, PT ;  /* 0x0000000603007c0c */ /* 0x004fda000bf06270 */
[----:B------:R-:W-:Y:S05]  /*0080*/  @P0 EXIT ;  /* 0x000000000000094d */ /* 0x000fea0003800000 */
[----:B------:R-:W-:Y:S01]  /*0090*/  ISETP.GE.AND P0, PT, R3, 0x1, PT ;  /* 0x000000010300780c */ /* 0x000fe20003f06270 */
[----:B------:R-:W0:Y:S01]  /*00a0*/  LDCU.64 UR20, c[0x0][0x358] ;  /* 0x00006b00ff1477ac */ /* 0x000e220008000a00 */
[----:B------:R-:W-:Y:S11]  /*00b0*/  BSSY.RECONVERGENT B0, `(.L_x_33) ;  /* 0x00001c9000007945 */ /* 0x000ff60003800200 */
[----:B------:R-:W-:Y:S05]  /*00c0*/  @!P0 BRA `(.L_x_34) ;  /* 0x0000001c001c8947 */ /* 0x000fea0003800000 */
[----:B------:R-:W1:Y:S01]  /*00d0*/  LDC.64 R36, c[0x0][0x390] ;  /* 0x0000e400ff247b82 */ /* 0x000e620000000a00 */
[----:B------:R-:W1:Y:S01]  /*00e0*/  LDCU.64 UR6, c[0x0][0x388] ;  /* 0x00007100ff0677ac */ /* 0x000e620008000a00 */
[----:B------:R-:W-:Y:S01]  /*00f0*/  ISETP.GE.U32.AND P0, PT, R3, 0x4, PT ;  /* 0x000000040300780c */ /* 0x000fe20003f06070 */
[----:B------:R-:W-:Y:S01]  /*0100*/  BSSY.RECONVERGENT B2, `(.L_x_35) ;  /* 0x0000154000027945 */ /* 0x000fe20003800200 */
[----:B------:R-:W-:Y:S01]  /*0110*/  IMAD.MOV.U32 R2, RZ, RZ, RZ ;  /* 0x000000ffff027224 */ /* 0x000fe200078e00ff */
[----:B-1----:R-:W-:-:S10]  /*0120*/  DMUL R36, R36, UR6 ;  /* 0x0000000624247c28 */ /* 0x002fd40008000000 */
[----:B------:R-:W-:Y:S05]  /*0130*/  @!P0 BRA `(.L_x_36) ;  /* 0x0000001400408947 */ /* 0x000fea0003800000 */
[----:B------:R-:W1:Y:S01]  /*0140*/  LDCU.128 UR12, c[0x0][0x3a0] ;  /* 0x00007400ff0c77ac */ /* 0x000e620008000c00 */
[----:B------:R-:W-:Y:S01]  /*0150*/  LOP3.LUT R2, R3, 0x7ffffffc, RZ, 0xc0, !PT ;  /* 0x7ffffffc03027812 */ /* 0x000fe200078ec0ff */
[----:B------:R-:W2:Y:S03]  /*0160*/  LDCU.64 UR16, c[0x0][0x3b0] ;  /* 0x00007600ff1077ac */ /* 0x000ea60008000a00 */
[----:B------:R-:W-:Y:S01]  /*0170*/  IADD3 R0, PT, PT, -R2, RZ, RZ ;  /* 0x000000ff02007210 */ /* 0x000fe20007ffe1ff */
[----:B------:R-:W3:Y:S01]  /*0180*/  LDCU.64 UR18, c[0x0][0x398] ;  /* 0x00007300ff1277ac */ /* 0x000ee20008000a00 */
[----:B-1----:R-:W-:Y:S02]  /*0190*/  UIADD3 UR11, UP0, UPT, UR12, 0x10, URZ ;  /* 0x000000100c0b7890 */ /* 0x002fe4000ff1e0ff */
[----:B------:R-:W-:Y:S02]  /*01a0*/  UIADD3 UR9, UP1, UPT, UR14, 0x10, URZ ;  /* 0x000000100e097890 */ /* 0x000fe4000ff3e0ff */
[----:B------:R-:W-:-:S02]  /*01b0*/  UIADD3.X UR12, UPT, UPT, URZ, UR13, URZ, UP0, !UPT ;  /* 0x0000000dff0c7290 */ /* 0x000fc400087fe4ff */
[----:B------:R-:W-:Y:S01]  /*01c0*/  UIADD3.X UR10, UPT, UPT, URZ, UR15, URZ, UP1, !UPT ;  /* 0x0000000fff0a7290 */ /* 0x000fe20008ffe4ff */
[----:B------:R-:W-:Y:S01]  /*01d0*/  IMAD.U32 R28, RZ, RZ, UR11 ;  /* 0x0000000bff1c7e24 */ /* 0x000fe2000f8e00ff */
[----:B--2---:R-:W-:Y:S01]  /*01e0*/  UIADD3 UR7, UP0, UPT, UR16, 0x10, URZ ;  /* 0x0000001010077890 */ /* 0x004fe2000ff1e0ff */
[----:B------:R-:W-:Y:S01]  /*01f0*/  IMAD.U32 R32, RZ, RZ, UR9 ;  /* 0x00000009ff207e24 */ /* 0x000fe2000f8e00ff */
[----:B---3--:R-:W-:Y:S01]  /*0200*/  UIADD3 UR5, UP1, UPT, UR18, 0x10, URZ ;  /* 0x0000001012057890 */ /* 0x008fe2000ff3e0ff */
[----:B------:R-:W-:Y:S01]  /*0210*/  IMAD.U32 R29, RZ, RZ, UR12 ;  /* 0x0000000cff1d7e24 */ /* 0x000fe2000f8e00ff */
[----:B------:R-:W-:Y:S01]  /*0220*/  UIADD3.X UR8, UPT, UPT, URZ, UR17, URZ, UP0, !UPT ;  /* 0x00000011ff087290 */ /* 0x000fe200087fe4ff */
[----:B------:R-:W-:Y:S01]  /*0230*/  MOV R33, UR10 ;  /* 0x0000000a00217c02 */ /* 0x000fe20008000f00 */
[----:B------:R-:W-:Y:S01]  /*0240*/  UIADD3.X UR6, UPT, UPT, URZ, UR19, URZ, UP1, !UPT ;  /* 0x00000013ff067290 */ /* 0x000fe20008ffe4ff */
[----:B------:R-:W-:Y:S01]  /*0250*/  MOV R24, UR7 ;  /* 0x0000000700187c02 */ /* 0x000fe20008000f00 */
[----:B------:R-:W-:-:S02]  /*0260*/  IMAD.U32 R22, RZ, RZ, UR5 ;  /* 0x00000005ff167e24 */ /* 0x000fc4000f8e00ff */
[----:B------:R-:W-:Y:S02]  /*0270*/  IMAD.U32 R25, RZ, RZ, UR8 ;  /* 0x00000008ff197e24 */ /* 0x000fe4000f8e00ff */
[----:B------:R-:W-:-:S07]  /*0280*/  IMAD.U32 R23, RZ, RZ, UR6 ;  /* 0x00000006ff177e24 */ /* 0x000fce000f8e00ff */
.L_x_53:
[----:B-1----:R-:W1:Y:S01]  /*0290*/  LDC.64 R34, c[0x0][0x3a8] ;  /* 0x0000ea00ff227b82 */ /* 0x002e620000000a00 */
[----:B0-----:R-:W2:Y:S04]  /*02a0*/  LDG.E.64 R16, desc[UR20][R32.64+-0x10] ;  /* 0xfffff01420107981 */ /* 0x001ea8000c1e1b00 */
[----:B------:R-:W3:Y:S03]  /*02b0*/  LDG.E.64 R18, desc[UR20][R28.64+-0x10] ;  /* 0xfffff0141c127981 */ /* 0x000ee6000c1e1b00 */
[----:B------:R-:W0:Y:S01]  /*02c0*/  LDC.64 R30, c[0x0][0x3a0] ;  /* 0x0000e800ff1e7b82 */ /* 0x000e220000000a00 */
[----:B------:R-:W4:Y:S04]  /*02d0*/  LDG.E.64 R38, desc[UR20][R24.64+-0x10] ;  /* 0xfffff01418267981 */ /* 0x000f28000c1e1b00 */
[----:B------:R-:W5:Y:S03]  /*02e0*/  LDG.E.64 R20, desc[UR20][R22.64+-0x10] ;  /* 0xfffff01416147981 */ /* 0x000f66000c1e1b00 */
[----:B------:R-:W0:Y:S01]  /*02f0*/  LDC.64 R26, c[0x0][0x3b0] ;  /* 0x0000ec00ff1a7b82 */ /* 0x000e220000000a00 */
[----:B-1----:R-:W-:-:S05]  /*0300*/  IMAD.WIDE.U32 R34, R3, 0x8, R34 ;  /* 0x0000000803227825 */ /* 0x002fca00078e0022 */
[----:B------:R-:W2:Y:S01]  /*0310*/  LDG.E.64 R6, desc[UR20][R34.64] ;  /* 0x0000001422067981 */ /* 0x000ea2000c1e1b00 */
[----:B0-----:R-:W-:-:S05]  /*0320*/  IMAD.WIDE.U32 R30, R3, 0x8, R30 ;  /* 0x00000008031e7825 */ /* 0x001fca00078e001e */
[----:B------:R-:W3:Y:S01]  /*0330*/  LDG.E.64 R8, desc[UR20][R30.64] ;  /* 0x000000141e087981 */ /* 0x000ee2000c1e1b00 */
[----:B------:R-:W-:-:S05]  /*0340*/  IMAD.WIDE.U32 R26, R3, 0x8, R26 ;  /* 0x00000008031a7825 */ /* 0x000fca00078e001a */
[----:B------:R-:W4:Y:S01]  /*0350*/  LDG.E.64 R10, desc[UR20][R26.64] ;  /* 0x000000141a0a7981 */ /* 0x000f22000c1e1b00 */
[----:B------:R-:W-:Y:S01]  /*0360*/  BSSY.RECONVERGENT B3, `(.L_x_37) ;  /* 0x0000021000037945 */ /* 0x000fe20003800200 */
[----:B--2---:R-:W-:Y:S02]  /*0370*/  DADD R16, R16, -R6 ;  /* 0x0000000010107229 */ /* 0x004fe40000000806 */
[----:B---3--:R-:W-:-:S06]  /*0380*/  DADD R18, R18, -R8 ;  /* 0x0000000012127229 */ /* 0x008fcc0000000808 */
[----:B------:R-:W-:Y:S02]  /*0390*/  DMUL R6, R16, R16 ;  /* 0x0000001010067228 */ /* 0x000fe40000000000 */
[----:B----4-:R-:W-:-:S06]  /*03a0*/  DADD R38, R38, -R10 ;  /* 0x0000000026267229 */ /* 0x010fcc000000080a */
[----:B------:R-:W-:-:S08]  /*03b0*/  DFMA R6, R18, R18, R6 ;  /* 0x000000121206722b */ /* 0x000fd00000000006 */
[----:B------:R-:W-:-:S06]  /*03c0*/  DFMA R40, R38, R38, R6 ;  /* 0x000000262628722b */ /* 0x000fcc0000000006 */
[----:B------:R-:W0:Y:S04]  /*03d0*/  MUFU.RSQ64H R15, R41 ;  /* 0x00000029000f7308 */ /* 0x000e280000001c00 */
[----:B------:R-:W-:Y:S01]  /*03e0*/  IADD3 R14, PT, PT, R41, -0x3500000, RZ ;  /* 0xfcb00000290e7810 */ /* 0x000fe20007ffe0ff */
[----:B------:R-:W-:Y:S02]  /*03f0*/  IMAD.MOV.U32 R8, RZ, RZ, 0x0 ;  /* 0x00000000ff087424 */ /* 0x000fe400078e00ff */
[----:B------:R-:W-:-:S03]  /*0400*/  IMAD.MOV.U32 R9, RZ, RZ, 0x3fd80000 ;  /* 0x3fd80000ff097424 */ /* 0x000fc600078e00ff */
[----:B0-----:R-:W-:-:S08]  /*0410*/  DMUL R6, R14, R14 ;  /* 0x0000000e0e067228 */ /* 0x001fd00000000000 */
[----:B------:R-:W-:-:S08]  /*0420*/  DFMA R6, R40, -R6, 1 ;  /* 0x3ff000002806742b */ /* 0x000fd00000000806 */
[----:B------:R-:W-:Y:S02]  /*0430*/  DFMA R8, R6, R8, 0.5 ;  /* 0x3fe000000608742b */ /* 0x000fe40000000008 */
[----:B------:R-:W-:-:S08]  /*0440*/  DMUL R6, R14, R6 ;  /* 0x000000060e067228 */ /* 0x000fd00000000000 */
[----:B------:R-:W-:Y:S01]  /*0450*/  DFMA R10, R8, R6, R14 ;  /* 0x00000006080a722b */ /* 0x000fe2000000000e */
[----:B------:R-:W-:-:S07]  /*0460*/  ISETP.GE.U32.AND P0, PT, R14, 0x7ca00000, PT ;  /* 0x7ca000000e00780c */ /* 0x000fce0003f06070 */
[----:B------:R-:W-:Y:S02]  /*0470*/  DMUL R12, R40, R10 ;  /* 0x0000000a280c7228 */ /* 0x000fe40000000000 */
[----:B------:R-:W-:Y:S01]  /*0480*/  IADD3 R9, PT, PT, R11, -0x100000, RZ ;  /* 0xfff000000b097810 */ /* 0x000fe20007ffe0ff */
[----:B------:R-:W-:-:S05]  /*0490*/  IMAD.MOV.U32 R8, RZ, RZ, R10 ;  /* 0x000000ffff087224 */ /* 0x000fca00078e000a */
[----:B------:R-:W-:Y:S02]  /*04a0*/  DFMA R42, R12, -R12, R40 ;  /* 0x8000000c0c2a722b */ /* 0x000fe40000000028 */
[----:B-----5:R-:W-:-:S06]  /*04b0*/  DMUL R20, R36, R20 ;  /* 0x0000001424147228 */ /* 0x020fcc0000000000 */
[----:B------:R-:W-:Y:S01]  /*04c0*/  DFMA R6, R42, R8, R12 ;  /* 0x000000082a06722b */ /* 0x000fe2000000000c */
[----:B------:R-:W-:Y:S10]  /*04d0*/  @!P0 BRA `(.L_x_38) ;  /* 0x0000000000248947 */ /* 0x000ff40003800000 */
[----:B------:R-:W-:Y:S01]  /*04e0*/  IMAD.MOV.U32 R8, RZ, RZ, R10 ;  /* 0x000000ffff087224 */ /* 0x000fe200078e000a */
[----:B------:R-:W-:Y:S01]  /*04f0*/  MOV R10, R42 ;  /* 0x0000002a000a7202 */ /* 0x000fe20000000f00 */
[----:B------:R-:W-:Y:S01]  /*0500*/  IMAD.MOV.U32 R11, RZ, RZ, R43 ;  /* 0x000000ffff0b7224 */ /* 0x000fe200078e002b */
[----:B------:R-:W-:Y:S01]  /*0510*/  MOV R45, R41 ;  /* 0x00000029002d7202 */ /* 0x000fe20000000f00 */
[----:B------:R-:W-:Y:S01]  /*0520*/  IMAD.MOV.U32 R44, RZ, RZ, R40 ;  /* 0x000000ffff2c7224 */ /* 0x000fe200078e0028 */
[----:B------:R-:W-:-:S07]  /*0530*/  MOV R6, 0x550 ;  /* 0x0000055000067802 */ /* 0x000fce0000000f00 */
[----:B------:R-:W-:Y:S05]  /*0540*/  CALL.REL.NOINC `($__internal_3_$__cuda_sm20_dsqrt_rn_f64_mediumpath_v1) ;  /* 0x0000003800847944 */ /* 0x000fea0003c00000 */
[----:B------:R-:W-:Y:S02]  /*0550*/  IMAD.MOV.U32 R6, RZ, RZ, R8 ;  /* 0x000000ffff067224 */ /* 0x000fe400078e0008 */
[----:B------:R-:W-:-:S07]  /*0560*/  IMAD.MOV.U32 R7, RZ, RZ, R5 ;  /* 0x000000ffff077224 */ /* 0x000fce00078e0005 */
.L_x_38:
[----:B------:R-:W-:Y:S05]  /*0570*/  BSYNC.RECONVERGENT B3 ;  /* 0x0000000000037941 */ /* 0x000fea0003800200 */
.L_x_37:
[----:B------:R-:W-:Y:S01]  /*0580*/  DMUL R40, R40, R6 ;  /* 0x0000000628287228 */ /* 0x000fe20000000000 */
[----:B------:R-:W-:Y:S01]  /*0590*/  FSETP.GEU.AND P1, PT, |R21|, 6.5827683646048100446e-37, PT ;  /* 0x036000001500780b */ /* 0x000fe20003f2e200 */
[----:B------:R-:W-:Y:S01]  /*05a0*/  BSSY.RECONVERGENT B3, `(.L_x_39) ;  /* 0x0000015000037945 */ /* 0x000fe20003800200 */
[----:B------:R-:W-:-:S03]  /*05b0*/  MOV R6, 0x1 ;  /* 0x0000000100067802 */ /* 0x000fc60000000f00 */
[----:B------:R-:W0:Y:S03]  /*05c0*/  MUFU.RCP64H R7, R41 ;  /* 0x0000002900077308 */ /* 0x000e260000001800 */
[----:B0-----:R-:W-:-:S08]  /*05d0*/  DFMA R8, -R40, R6, 1 ;  /* 0x3ff000002808742b */ /* 0x001fd00000000106 */
[----:B------:R-:W-:-:S08]  /*05e0*/  DFMA R8, R8, R8, R8 ;  /* 0x000000080808722b */ /* 0x000fd00000000008 */
[----:B------:R-:W-:-:S08]  /*05f0*/  DFMA R8, R6, R8, R6 ;  /* 0x000000080608722b */ /* 0x000fd00000000006 */
[----:B------:R-:W-:-:S08]  /*0600*/  DFMA R6, -R40, R8, 1 ;  /* 0x3ff000002806742b */ /* 0x000fd00000000108 */
[----:B------:R-:W-:-:S08]  /*0610*/  DFMA R6, R8, R6, R8 ;  /* 0x000000060806722b */ /* 0x000fd00000000008 */
[----:B------:R-:W-:-:S08]  /*0620*/  DMUL R8, R20, R6 ;  /* 0x0000000614087228 */ /* 0x000fd00000000000 */
        /* <DEDUP_REMOVED lines=10> */
[----:B------:R-:W-:Y:S05]  /*06d0*/  CALL.REL.NOINC `($__internal_2_$__cuda_sm20_div_rn_f64_full) ;  /* 0x0000003000947944 */ /* 0x000fea0003c00000 */
[----:B------:R-:W-:-:S07]  /*06e0*/  IMAD.MOV.U32 R7, RZ, RZ, R5 ;  /* 0x000000ffff077224 */ /* 0x000fce00078e0005 */
.L_x_40:
[----:B------:R-:W-:Y:S05]  /*06f0*/  BSYNC.RECONVERGENT B3 ;  /* 0x0000000000037941 */ /* 0x000fea0003800200 */
.L_x_39:
[----:B------:R-:W0:Y:S08]  /*0700*/  LDC.64 R20, c[0x0][0x3b8] ;  /* 0x0000ee00ff147b82 */ /* 0x000e300000000a00 */
[----:B------:R-:W1:Y:S08]  /*0710*/  LDC.64 R10, c[0x0][0x3c0] ;  /* 0x0000f000ff0a7b82 */ /* 0x000e700000000a00 */
[----:B------:R-:W2:Y:S01]  /*0720*/  LDC.64 R12, c[0x0][0x3c8] ;  /* 0x0000f200ff0c7b82 */ /* 0x000ea20000000a00 */
[----:B0-----:R-:W-:-:S05]  /*0730*/  IMAD.WIDE.U32 R20, R3, 0x8, R20 ;  /* 0x0000000803147825 */ /* 0x001fca00078e0014 */
[----:B------:R-:W3:Y:S02]  /*0740*/  LDG.E.64 R8, desc[UR20][R20.64] ;  /* 0x0000001414087981 */ /* 0x000ee4000c1e1b00 */
[----:B---3--:R-:W-:Y:S01]  /*0750*/  DFMA R8, R18, R6, R8 ;  /* 0x000000061208722b */ /* 0x008fe20000000008 */
[----:B-1----:R-:W-:-:S06]  /*0760*/  IMAD.WIDE.U32 R18, R3, 0x8, R10 ;  /* 0x0000000803127825 */ /* 0x002fcc00078e000a */
[----:B------:R0:W-:Y:S04]  /*0770*/  STG.E.64 desc[UR20][R20.64], R8 ;  /* 0x0000000814007986 */ /* 0x0001e8000c101b14 */
[----:B------:R-:W3:Y:S02]  /*0780*/  LDG.E.64 R10, desc[UR20][R18.64] ;  /* 0x00000014120a7981 */ /* 0x000ee4000c1e1b00 */
[----:B---3--:R-:W-:Y:S01]  /*0790*/  DFMA R10, R16, R6, R10 ;  /* 0x00000006100a722b */ /* 0x008fe2000000000a */
[----:B--2---:R-:W-:-:S06]  /*07a0*/  IMAD.WIDE.U32 R16, R3, 0x8, R12 ;  /* 0x0000000803107825 */ /* 0x004fcc00078e000c */
[----:B------:R-:W-:Y:S04]  /*07b0*/  STG.E.64 desc[UR20][R18.64], R10 ;  /* 0x0000000a12007986 */ /* 0x000fe8000c101b14 */
[----:B------:R-:W2:Y:S02]  /*07c0*/  LDG.E.64 R12, desc[UR20][R16.64] ;  /* 0x00000014100c7981 */ /* 0x000ea4000c1e1b00 */
[----:B--2---:R-:W-:-:S07]  /*07d0*/  DFMA R12, R38, R6, R12 ;  /* 0x00000006260c722b */ /* 0x004fce000000000c */
[----:B------:R1:W-:Y:S04]  /*07e0*/  STG.E.64 desc[UR20][R16.64], R12 ;  /* 0x0000000c10007986 */ /* 0x0003e8000c101b14 */
[----:B------:R-:W2:Y:S04]  /*07f0*/  LDG.E.64 R38, desc[UR20][R32.64+-0x8] ;  /* 0xfffff81420267981 */ /* 0x000ea8000c1e1b00 */
[----:B------:R-:W2:Y:S04]  /*0800*/  LDG.E.64 R14, desc[UR20][R34.64] ;  /* 0x00000014220e7981 */ /* 0x000ea8000c1e1b00 */
[----:B------:R-:W3:Y:S04]  /*0810*/  LDG.E.64 R40, desc[UR20][R28.64+-0x8] ;  /* 0xfffff8141c287981 */ /* 0x000ee8000c1e1b00 */
[----:B------:R-:W3:Y:S04]  /*0820*/  LDG.E.64 R6, desc[UR20][R30.64] ;  /* 0x000000141e067981 */ /* 0x000ee8000c1e1b00 */
[----:B------:R-:W4:Y:S04]  /*0830*/  LDG.E.64 R42, desc[UR20][R24.64+-0x8] ;  /* 0xfffff814182a7981 */ /* 0x000f28000c1e1b00 */
[----:B0-----:R-:W4:Y:S04]  /*0840*/  LDG.E.64 R8, desc[UR20][R26.64] ;  /* 0x000000141a087981 */ /* 0x001f28000c1e1b00 */
[----:B------:R-:W5:Y:S01]  /*0850*/  LDG.E.64 R46, desc[UR20][R22.64+-0x8] ;  /* 0xfffff814162e7981 */ /* 0x000f62000c1e1b00 */
[----:B------:R-:W-:Y:S01]  /*0860*/  BSSY.RECONVERGENT B3, `(.L_x_41) ;  /* 0x000001f000037945 */ /* 0x000fe20003800200 */
[----:B--2---:R-:W-:-:S02]  /*0870*/  DADD R38, R38, -R14 ;  /* 0x0000000026267229 */ /* 0x004fc4000000080e */
[----:B---3--:R-:W-:-:S06]  /*0880*/  DADD R40, R40, -R6 ;  /* 0x0000000028287229 */ /* 0x008fcc0000000806 */
[----:B------:R-:W-:Y:S02]  /*0890*/  DMUL R6, R38, R38 ;  /* 0x0000002626067228 */ /* 0x000fe40000000000 */
[----:B----4-:R-:W-:-:S06]  /*08a0*/  DADD R42, R42, -R8 ;  /* 0x000000002a2a7229 */ /* 0x010fcc0000000808 */
[----:B------:R-:W-:Y:S01]  /*08b0*/  DFMA R6, R40, R40, R6 ;  /* 0x000000282806722b */ /* 0x000fe20000000006 */
[----:B------:R-:W-:Y:S01]  /*08c0*/  IMAD.MOV.U32 R8, RZ, RZ, 0x0 ;  /* 0x00000000ff087424 */ /* 0x000fe200078e00ff */
[----:B-----5:R-:W-:Y:S01]  /*08d0*/  DMUL R46, R36, R46 ;  /* 0x0000002e242e7228 */ /* 0x020fe20000000000 */
[----:B------:R-:W-:-:S05]  /*08e0*/  IMAD.MOV.U32 R9, RZ, RZ, 0x3fd80000 ;  /* 0x3fd80000ff097424 */ /* 0x000fca00078e00ff */
[----:B------:R-:W-:-:S06]  /*08f0*/  DFMA R48, R42, R42, R6 ;  /* 0x0000002a2a30722b */ /* 0x000fcc0000000006 */
[----:B------:R-:W0:Y:S04]  /*0900*/  MUFU.RSQ64H R15, R49 ;  /* 0x00000031000f7308 */ /* 0x000e280000001c00 */
[----:B------:R-:W-:-:S04]  /*0910*/  IADD3 R14, PT, PT, R49, -0x3500000, RZ ;  /* 0xfcb00000310e7810 */ /* 0x000fc80007ffe0ff */
[----:B------:R-:W-:Y:S02]  /*0920*/  ISETP.GE.U32.AND P0, PT, R14, 0x7ca00000, PT ;  /* 0x7ca000000e00780c */ /* 0x000fe40003f06070 */
[----:B0-----:R-:W-:-:S08]  /*0930*/  DMUL R6, R14, R14 ;  /* 0x0000000e0e067228 */ /* 0x001fd00000000000 */
[----:B------:R-:W-:-:S08]  /*0940*/  DFMA R6, R48, -R6, 1 ;  /* 0x3ff000003006742b */ /* 0x000fd00000000806 */
[----:B------:R-:W-:Y:S02]  /*0950*/  DFMA R8, R6, R8, 0.5 ;  /* 0x3fe000000608742b */ /* 0x000fe40000000008 */
[----:B------:R-:W-:-:S08]  /*0960*/  DMUL R6, R14, R6 ;  /* 0x000000060e067228 */ /* 0x000fd00000000000 */
[----:B------:R-:W-:-:S08]  /*0970*/  DFMA R6, R8, R6, R14 ;  /* 0x000000060806722b */ /* 0x000fd0000000000e */
[----:B-1----:R-:W-:Y:S02]  /*0980*/  DMUL R12, R48, R6 ;  /* 0x00000006300c7228 */ /* 0x002fe40000000000 */
[----:B------:R-:W-:Y:S01]  /*0990*/  IADD3 R9, PT, PT, R7, -0x100000, RZ ;  /* 0xfff0000007097810 */ /* 0x000fe20007ffe0ff */
[----:B------:R-:W-:-:S05]  /*09a0*/  IMAD.MOV.U32 R8, RZ, RZ, R6 ;  /* 0x000000ffff087224 */ /* 0x000fca00078e0006 */
[----:B------:R-:W-:-:S08]  /*09b0*/  DFMA R10, R12, -R12, R48 ;  /* 0x8000000c0c0a722b */ /* 0x000fd00000000030 */
[----:B------:R-:W-:Y:S01]  /*09c0*/  DFMA R44, R10, R8, R12 ;  /* 0x000000080a2c722b */ /* 0x000fe2000000000c */
[----:B------:R-:W-:Y:S10]  /*09d0*/  @!P0 BRA `(.L_x_42) ;  /* 0x00000000001c8947 */ /* 0x000ff40003800000 */
[----:B------:R-:W-:Y:S01]  /*09e0*/  IMAD.MOV.U32 R8, RZ, RZ, R6 ;  /* 0x000000ffff087224 */ /* 0x000fe200078e0006 */
[----:B------:R-:W-:Y:S01]  /*09f0*/  MOV R44, R48 ;  /* 0x00000030002c7202 */ /* 0x000fe20000000f00 */
[----:B------:R-:W-:Y:S01]  /*0a00*/  IMAD.MOV.U32 R45, RZ, RZ, R49 ;  /* 0x000000ffff2d7224 */ /* 0x000fe200078e0031 */
[----:B------:R-:W-:-:S07]  /*0a10*/  MOV R6, 0xa30 ;  /* 0x00000a3000067802 */ /* 0x000fce0000000f00 */
[----:B------:R-:W-:Y:S05]  /*0a20*/  CALL.REL.NOINC `($__internal_3_$__cuda_sm20_dsqrt_rn_f64_mediumpath_v1) ;  /* 0x00000034004c7944 */ /* 0x000fea0003c00000 */
[----:B------:R-:W-:Y:S01]  /*0a30*/  IMAD.MOV.U32 R44, RZ, RZ, R8 ;  /* 0x000000ffff2c7224 */ /* 0x000fe200078e0008 */
[----:B------:R-:W-:-:S07]  /*0a40*/  MOV R45, R5 ;  /* 0x00000005002d7202 */ /* 0x000fce0000000f00 */
.L_x_42:
[----:B------:R-:W-:Y:S05]  /*0a50*/  BSYNC.RECONVERGENT B3 ;  /* 0x0000000000037941 */ /* 0x000fea0003800200 */
.L_x_41:
[----:B------:R-:W-:Y:S01]  /*0a60*/  DMUL R48, R48, R44 ;  /* 0x0000002c30307228 */ /* 0x000fe20000000000 */
[----:B------:R-:W-:Y:S01]  /*0a70*/  IMAD.MOV.U32 R6, RZ, RZ, 0x1 ;  /* 0x00000001ff067424 */ /* 0x000fe200078e00ff */
[----:B------:R-:W-:Y:S01]  /*0a80*/  FSETP.GEU.AND P1, PT, |R47|, 6.5827683646048100446e-37, PT ;  /* 0x036000002f00780b */ /* 0x000fe20003f2e200 */
[----:B------:R-:W-:Y:S03]  /*0a90*/  BSSY.RECONVERGENT B3, `(.L_x_43) ;  /* 0x0000014000037945 */ /* 0x000fe60003800200 */
[----:B------:R-:W0:Y:S02]  /*0aa0*/  MUFU.RCP64H R7, R49 ;  /* 0x0000003100077308 */ /* 0x000e240000001800 */
        /* <DEDUP_REMOVED lines=17> */
[----:B------:R-:W-:-:S07]  /*0bc0*/  MOV R7, R5 ;  /* 0x0000000500077202 */ /* 0x000fce0000000f00 */
.L_x_44:
[----:B------:R-:W-:Y:S05]  /*0bd0*/  BSYNC.RECONVERGENT B3 ;  /* 0x0000000000037941 */ /* 0x000fea0003800200 */
.L_x_43:
[----:B------:R-:W2:Y:S02]  /*0be0*/  LDG.E.64 R8, desc[UR20][R20.64] ;  /* 0x0000001414087981 */ /* 0x000ea4000c1e1b00 */
[----:B--2---:R-:W-:-:S07]  /*0bf0*/  DFMA R8, R40, R6, R8 ;  /* 0x000000062808722b */ /* 0x004fce0000000008 */
[----:B------:R0:W-:Y:S04]  /*0c00*/  STG.E.64 desc[UR20][R20.64], R8 ;  /* 0x0000000814007986 */ /* 0x0001e8000c101b14 */
[----:B------:R-:W2:Y:S02]  /*0c10*/  LDG.E.64 R10, desc[UR20][R18.64] ;  /* 0x00000014120a7981 */ /* 0x000ea4000c1e1b00 */
[----:B--2---:R-:W-:-:S07]  /*0c20*/  DFMA R10, R38, R6, R10 ;  /* 0x00000006260a722b */ /* 0x004fce000000000a */
        /* <DEDUP_REMOVED lines=18> */
[----:B------:R-:W-:Y:S01]  /*0d50*/  MOV R9, 0x3fd80000 ;  /* 0x3fd8000000097802 */ /* 0x000fe20000000f00 */
[----:B-----5:R-:W-:-:S05]  /*0d60*/  DMUL R46, R36, R46 ;  /* 0x0000002e242e7228 */ /* 0x020fca0000000000 */
[----:B------:R-:W-:-:S06]  /*0d70*/  DFMA R48, R42, R42, R6 ;  /* 0x0000002a2a30722b */ /* 0x000fcc0000000006 */
        /* <DEDUP_REMOVED lines=8> */
[----:B-1----:R-:W-:Y:S02]  /*0e00*/  DMUL R12, R48, R6 ;  /* 0x00000006300c7228 */ /* 0x002fe40000000000 */
[----:B------:R-:W-:Y:S02]  /*0e10*/  VIADD R9, R7, 0xfff00000 ;  /* 0xfff0000007097836 */ /* 0x000fe40000000000 */
[----:B------:R-:W-:-:S04]  /*0e20*/  IMAD.MOV.U32 R8, RZ, RZ, R6 ;  /* 0x000000ffff087224 */ /* 0x000fc800078e0006 */
[----:B------:R-:W-:-:S08]  /*0e30*/  DFMA R10, R12, -R12, R48 ;  /* 0x8000000c0c0a722b */ /* 0x000fd00000000030 */
[----:B------:R-:W-:Y:S01]  /*0e40*/  DFMA R44, R10, R8, R12 ;  /* 0x000000080a2c722b */ /* 0x000fe2000000000c */
[----:B------:R-:W-:Y:S10]  /*0e50*/  @!P0 BRA `(.L_x_46) ;  /* 0x00000000001c8947 */ /* 0x000ff40003800000 */
[----:B------:R-:W-:Y:S01]  /*0e60*/  MOV R8, R6 ;  /* 0x0000000600087202 */ /* 0x000fe20000000f00 */
[----:B------:R-:W-:Y:S01]  /*0e70*/  IMAD.MOV.U32 R44, RZ, RZ, R48 ;  /* 0x000000ffff2c7224 */ /* 0x000fe200078e0030 */
[----:B------:R-:W-:Y:S01]  /*0e80*/  MOV R6, 0xeb0 ;  /* 0x00000eb000067802 */ /* 0x000fe20000000f00 */
[----:B------:R-:W-:-:S07]  /*0e90*/  IMAD.MOV.U32 R45, RZ, RZ, R49 ;  /* 0x000000ffff2d7224 */ /* 0x000fce00078e0031 */
[----:B------:R-:W-:Y:S05]  /*0ea0*/  CALL.REL.NOINC `($__internal_3_$__cuda_sm20_dsqrt_rn_f64_mediumpath_v1) ;  /* 0x00000030002c7944 */ /* 0x000fea0003c00000 */
[----:B------:R-:W-:Y:S01]  /*0eb0*/  MOV R44, R8 ;  /* 0x00000008002c7202 */ /* 0x000fe20000000f00 */
[----:B------:R-:W-:-:S07]  /*0ec0*/  IMAD.MOV.U32 R45, RZ, RZ, R5 ;  /* 0x000000ffff2d7224 */ /* 0x000fce00078e0005 */
.L_x_46:
[----:B------:R-:W-:Y:S05]  /*0ed0*/  BSYNC.RECONVERGENT B3 ;  /* 0x0000000000037941 */ /* 0x000fea0003800200 */
.L_x_45:
        /* <DEDUP_REMOVED lines=16> */
[----:B------:R-:W-:Y:S01]  /*0fe0*/  MOV R8, R46 ;  /* 0x0000002e00087202 */ /* 0x000fe20000000f00 */
[----:B------:R-:W-:Y:S01]  /*0ff0*/  IMAD.MOV.U32 R5, RZ, RZ, R47 ;  /* 0x000000ffff057224 */ /* 0x000fe200078e002f */
[----:B------:R-:W-:Y:S01]  /*1000*/  MOV R7, R49 ;  /* 0x0000003100077202 */ /* 0x000fe20000000f00 */
[----:B------:R-:W-:Y:S01]  /*1010*/  IMAD.MOV.U32 R6, RZ, RZ, R48 ;  /* 0x000000ffff067224 */ /* 0x000fe200078e0030 */
[----:B------:R-:W-:-:S07]  /*1020*/  MOV R10, 0x1040 ;  /* 0x00001040000a7802 */ /* 0x000fce0000000f00 */
[----:B------:R-:W-:Y:S05]  /*1030*/  CALL.REL.NOINC `($__internal_2_$__cuda_sm20_div_rn_f64_full) ;  /* 0x00000028003c7944 */ /* 0x000fea0003c00000 */
[----:B------:R-:W-:-:S07]  /*1040*/  IMAD.MOV.U32 R7, RZ, RZ, R5 ;  /* 0x000000ffff077224 */ /* 0x000fce00078e0005 */
.L_x_48:
[----:B------:R-:W-:Y:S05]  /*1050*/  BSYNC.RECONVERGENT B3 ;  /* 0x0000000000037941 */ /* 0x000fea0003800200 */
.L_x_47:
[----:B------:R-:W2:Y:S02]  /*1060*/  LDG.E.64 R8, desc[UR20][R20.64] ;  /* 0x0000001414087981 */ /* 0x000ea4000c1e1b00 */
[----:B--2---:R-:W-:-:S07]  /*1070*/  DFMA R8, R40, R6, R8 ;  /* 0x000000062808722b */ /* 0x004fce0000000008 */
[----:B------:R-:W-:Y:S04]  /*1080*/  STG.E.64 desc[UR20][R20.64], R8 ;  /* 0x0000000814007986 */ /* 0x000fe8000c101b14 */
[----:B------:R-:W2:Y:S02]  /*1090*/  LDG.E.64 R10, desc[UR20][R18.64] ;  /* 0x00000014120a7981 */ /* 0x000ea4000c1e1b00 */
[----:B--2---:R-:W-:-:S07]  /*10a0*/  DFMA R10, R38, R6, R10 ;  /* 0x00000006260a722b */ /* 0x004fce000000000a */
[----:B------:R0:W-:Y:S04]  /*10b0*/  STG.E.64 desc[UR20][R18.64], R10 ;  /* 0x0000000a12007986 */ /* 0x0001e8000c101b14 */
        /* <DEDUP_REMOVED lines=8> */
[----:B------:R-:W4:Y:S04]  /*1140*/  LDG.E.64 R38, desc[UR20][R24.64+0x8] ;  /* 0x0000081418267981 */ /* 0x000f28000c1e1b00 */
[----:B------:R-:W5:Y:S01]  /*1150*/  LDG.E.64 R6, desc[UR20][R22.64+0x8] ;  /* 0x0000081416067981 */ /* 0x000f62000c1e1b00 */
[----:B0-----:R-:W-:Y:S01]  /*1160*/  MOV R10, 0x0 ;  /* 0x00000000000a7802 */ /* 0x001fe20000000f00 */
[----:B------:R-:W-:Y:S01]  /*1170*/  IMAD.MOV.U32 R11, RZ, RZ, 0x3fd80000 ;  /* 0x3fd80000ff0b7424 */ /* 0x000fe200078e00ff */
[----:B------:R-:W-:Y:S01]  /*1180*/  BSSY.RECONVERGENT B3, `(.L_x_49) ;  /* 0x000001f000037945 */ /* 0x000fe20003800200 */
[----:B--2---:R-:W-:-:S02]  /*1190*/  DADD R40, R40, -R34 ;  /* 0x0000000028287229 */ /* 0x004fc40000000822 */
[----:B---3--:R-:W-:-:S06]  /*11a0*/  DADD R42, R42, -R30 ;  /* 0x000000002a2a7229 */ /* 0x008fcc000000081e */
[----:B------:R-:W-:Y:S02]  /*11b0*/  DMUL R8, R40, R40 ;  /* 0x0000002828087228 */ /* 0x000fe40000000000 */
[----:B----4-:R-:W-:-:S06]  /*11c0*/  DADD R38, R38, -R26 ;  /* 0x0000000026267229 */ /* 0x010fcc000000081a */
[----:B------:R-:W-:Y:S02]  /*11d0*/  DFMA R8, R42, R42, R8 ;  /* 0x0000002a2a08722b */ /* 0x000fe40000000008 */
[----:B-----5:R-:W-:-:S06]  /*11e0*/  DMUL R26, R36, R6 ;  /* 0x00000006241a7228 */ /* 0x020fcc0000000000 */
        /* <DEDUP_REMOVED lines=10> */
[----:B------:R-:W-:Y:S01]  /*1290*/  VIADD R9, R11, 0xfff00000 ;  /* 0xfff000000b097836 */ /* 0x000fe20000000000 */
[----:B------:R-:W-:-:S05]  /*12a0*/  MOV R8, R10 ;  /* 0x0000000a00087202 */ /* 0x000fca0000000f00 */
[----:B------:R-:W-:-:S08]  /*12b0*/  DFMA R30, R12, -R12, R34 ;  /* 0x8000000c0c1e722b */ /* 0x000fd00000000022 */
[----:B------:R-:W-:Y:S01]  /*12c0*/  DFMA R6, R30, R8, R12 ;  /* 0x000000081e06722b */ /* 0x000fe2000000000c */
[----:B------:R-:W-:Y:S10]  /*12d0*/  @!P0 BRA `(.L_x_50) ;  /* 0x0000000000248947 */ /* 0x000ff40003800000 */
[----:B------:R-:W-:Y:S01]  /*12e0*/  IMAD.MOV.U32 R8, RZ, RZ, R10 ;  /* 0x000000ffff087224 */ /* 0x000fe200078e000a */
[----:B------:R-:W-:Y:S01]  /*12f0*/  MOV R11, R31 ;  /* 0x0000001f000b7202 */ /* 0x000fe20000000f00 */
[----:B------:R-:W-:Y:S01]  /*1300*/  IMAD.MOV.U32 R10, RZ, RZ, R30 ;  /* 0x000000ffff0a7224 */ /* 0x000fe200078e001e */
[----:B------:R-:W-:Y:S01]  /*1310*/  MOV R6, 0x1350 ;  /* 0x0000135000067802 */ /* 0x000fe20000000f00 */
[----:B------:R-:W-:Y:S02]  /*1320*/  IMAD.MOV.U32 R44, RZ, RZ, R34 ;  /* 0x000000ffff2c7224 */ /* 0x000fe400078e0022 */
[----:B------:R-:W-:-:S07]  /*1330*/  IMAD.MOV.U32 R45, RZ, RZ, R35 ;  /* 0x000000ffff2d7224 */ /* 0x000fce00078e0023 */
[----:B------:R-:W-:Y:S05]  /*1340*/  CALL.REL.NOINC `($__internal_3_$__cuda_sm20_dsqrt_rn_f64_mediumpath_v1) ;  /* 0x0000002c00047944 */ /* 0x000fea0003c00000 */
[----:B------:R-:W-:Y:S01]  /*1350*/  MOV R6, R8 ;  /* 0x0000000800067202 */ /* 0x000fe20000000f00 */
[----:B------:R-:W-:-:S07]  /*1360*/  IMAD.MOV.U32 R7, RZ, RZ, R5 ;  /* 0x000000ffff077224 */ /* 0x000fce00078e0005 */
.L_x_50:
[----:B------:R-:W-:Y:S05]  /*1370*/  BSYNC.RECONVERGENT B3 ;  /* 0x0000000000037941 */ /* 0x000fea0003800200 */
.L_x_49:
[----:B------:R-:W-:Y:S01]  /*1380*/  DMUL R34, R34, R6 ;  /* 0x0000000622227228 */ /* 0x000fe20000000000 */
[----:B------:R-:W-:Y:S01]  /*1390*/  FSETP.GEU.AND P1, PT, |R27|, 6.5827683646048100446e-37, PT ;  /* 0x036000001b00780b */ /* 0x000fe20003f2e200 */
[----:B------:R-:W-:Y:S01]  /*13a0*/  IMAD.MOV.U32 R6, RZ, RZ, 0x1 ;  /* 0x00000001ff067424 */ /* 0x000fe200078e00ff */
        /* <DEDUP_REMOVED lines=20> */
.L_x_52:
[----:B------:R-:W-:Y:S05]  /*14f0*/  BSYNC.RECONVERGENT B3 ;  /* 0x0000000000037941 */ /* 0x000fea0003800200 */
.L_x_51:
[----:B------:R-:W2:Y:S02]  /*1500*/  LDG.E.64 R8, desc[UR20][R20.64] ;  /* 0x0000001414087981 */ /* 0x000ea4000c1e1b00 */
[----:B--2---:R-:W-:-:S07]  /*1510*/  DFMA R8, R42, R6, R8 ;  /* 0x000000062a08722b */ /* 0x004fce0000000008 */
[----:B------:R1:W-:Y:S04]  /*1520*/  STG.E.64 desc[UR20][R20.64], R8 ;  /* 0x0000000814007986 */ /* 0x0003e8000c101b14 */
[----:B------:R-:W2:Y:S02]  /*1530*/  LDG.E.64 R10, desc[UR20][R18.64] ;  /* 0x00000014120a7981 */ /* 0x000ea4000c1e1b00 */
[----:B--2---:R-:W-:-:S07]  /*1540*/  DFMA R10, R40, R6, R10 ;  /* 0x00000006280a722b */ /* 0x004fce000000000a */
[----:B------:R1:W-:Y:S04]  /*1550*/  STG.E.64 desc[UR20][R18.64], R10 ;  /* 0x0000000a12007986 */ /* 0x0003e8000c101b14 */
[----:B------:R-:W2:Y:S01]  /*1560*/  LDG.E.64 R12, desc[UR20][R16.64] ;  /* 0x00000014100c7981 */ /* 0x000ea2000c1e1b00 */
[----:B------:R-:W-:Y:S01]  /*1570*/  VIADD R0, R0, 0x4 ;  /* 0x0000000400007836 */ /* 0x000fe20000000000 */
[----:B------:R-:W-:Y:S02]  /*1580*/  IADD3 R32, P2, PT, R32, 0x20, RZ ;  /* 0x0000002020207810 */ /* 0x000fe40007f5e0ff */
[----:B------:R-:W-:Y:S02]  /*1590*/  IADD3 R24, P3, PT, R24, 0x20, RZ ;  /* 0x0000002018187810 */ /* 0x000fe40007f7e0ff */
[----:B------:R-:W-:Y:S01]  /*15a0*/  ISETP.NE.AND P0, PT, R0, RZ, PT ;  /* 0x000000ff0000720c */ /* 0x000fe20003f05270 */
[----:B------:R-:W-:Y:S01]  /*15b0*/  IMAD.X R33, RZ, RZ, R33, P2 ;  /* 0x000000ffff217224 */ /* 0x000fe200010e0621 */
[----:B------:R-:W-:Y:S01]  /*15c0*/  IADD3 R28, P1, PT, R28, 0x20, RZ ;  /* 0x000000201c1c7810 */ /* 0x000fe20007f3e0ff */
[----:B------:R-:W-:Y:S01]  /*15d0*/  IMAD.X R25, RZ, RZ, R25, P3 ;  /* 0x000000ffff197224 */ /* 0x000fe200018e0619 */
[----:B------:R-:W-:-:S02]  /*15e0*/  IADD3 R22, P4, PT, R22, 0x20, RZ ;  /* 0x0000002016167810 */ /* 0x000fc40007f9e0ff */
[----:B------:R-:W-:Y:S02]  /*15f0*/  IADD3.X R29, PT, PT, RZ, R29, RZ, P1, !PT ;  /* 0x0000001dff1d7210 */ /* 0x000fe40000ffe4ff */
[----:B------:R-:W-:Y:S01]  /*1600*/  IADD3.X R23, PT, PT, RZ, R23, RZ, P4, !PT ;  /* 0x00000017ff177210 */ /* 0x000fe200027fe4ff */
[----:B--2---:R-:W-:-:S07]  /*1610*/  DFMA R12, R38, R6, R12 ;  /* 0x00000006260c722b */ /* 0x004fce000000000c */
[----:B------:R1:W-:Y:S01]  /*1620*/  STG.E.64 desc[UR20][R16.64], R12 ;  /* 0x0000000c10007986 */ /* 0x0003e2000c101b14 */
[----:B------:R-:W-:Y:S05]  /*1630*/  @P0 BRA `(.L_x_53) ;  /* 0xffffffec00140947 */ /* 0x000fea000383ffff */
.L_x_36:
[----:B0-----:R-:W-:Y:S05]  /*1640*/  BSYNC.RECONVERGENT B2 ;  /* 0x0000000000027941 */ /* 0x001fea0003800200 */
.L_x_35:
[----:B------:R-:W-:-:S13]  /*1650*/  LOP3.LUT P0, R5, R3, 0x3, RZ, 0xc0, !PT ;  /* 0x0000000303057812 */ /* 0x000fda000780c0ff */
[----:B------:R-:W-:Y:S05]  /*1660*/  @!P0 BRA `(.L_x_34) ;  /* 0x0000000400b48947 */ /* 0x000fea0003800000 */
[----:B------:R-:W0:Y:S08]  /*1670*/  LDC.64 R14, c[0x0][0x398] ;  /* 0x0000e600ff0e7b82 */ /* 0x000e300000000a00 */
[----:B-1----:R-:W1:Y:S08]  /*1680*/  LDC.64 R18, c[0x0][0x3b0] ;  /* 0x0000ec00ff127b82 */ /* 0x002e700000000a00 */
[----:B------:R-:W2:Y:S08]  /*1690*/  LDC.64 R16, c[0x0][0x3a8] ;  /* 0x0000ea00ff107b82 */ /* 0x000eb00000000a00 */
[----:B------:R-:W3:Y:S01]  /*16a0*/  LDC.64 R20, c[0x0][0x3a0] ;  /* 0x0000e800ff147b82 */ /* 0x000ee20000000a00 */
[----:B0-----:R-:W-:-:S04]  /*16b0*/  IMAD.WIDE.U32 R14, R2, 0x8, R14 ;  /* 0x00000008020e7825 */ /* 0x001fc800078e000e */
[----:B------:R-:W-:Y:S02]  /*16c0*/  IMAD.MOV.U32 R0, RZ, RZ, R14 ;  /* 0x000000ffff007224 */ /* 0x000fe400078e000e */
[----:B-1----:R-:W-:-:S04]  /*16d0*/  IMAD.WIDE.U32 R18, R2, 0x8, R18 ;  /* 0x0000000802127825 */ /* 0x002fc800078e0012 */
[----:B--2---:R-:W-:-:S04]  /*16e0*/  IMAD.WIDE.U32 R16, R2, 0x8, R16 ;  /* 0x0000000802107825 */ /* 0x004fc800078e0010 */
[----:B---3--:R-:W-:-:S04]  /*16f0*/  IMAD.WIDE.U32 R20, R2, 0x8, R20 ;  /* 0x0000000802147825 */ /* 0x008fc800078e0014 */
[----:B------:R-:W-:-:S07]  /*1700*/  IMAD.MOV R2, RZ, RZ, -R5 ;  /* 0x000000ffff027224 */ /* 0x000fce00078e0a05 */
.L_x_58:
[----:B---3--:R-:W0:Y:S01]  /*1710*/  LDC.64 R8, c[0x0][0x3a8] ;  /* 0x0000ea00ff087b82 */ /* 0x008e220000000a00 */
[----:B------:R-:W2:Y:S04]  /*1720*/  LDG.E.64 R24, desc[UR20][R16.64] ;  /* 0x0000001410187981 */ /* 0x000ea8000c1e1b00 */
[----:B------:R-:W3:Y:S03]  /*1730*/  LDG.E.64 R26, desc[UR20][R20.64] ;  /* 0x00000014141a7981 */ /* 0x000ee6000c1e1b00 */
[----:B------:R-:W1:Y:S01]  /*1740*/  LDC.64 R6, c[0x0][0x3a0] ;  /* 0x0000e800ff067b82 */ /* 0x000e620000000a00 */
[----:B------:R-:W4:Y:S07]  /*1750*/  LDG.E.64 R22, desc[UR20][R18.64] ;  /* 0x0000001412167981 */ /* 0x000f2e000c1e1b00 */
[----:B------:R-:W5:Y:S01]  /*1760*/  LDC.64 R10, c[0x0][0x3b0] ;  /* 0x0000ec00ff0a7b82 */ /* 0x000f620000000a00 */
[----:B0-----:R-:W-:-:S06]  /*1770*/  IMAD.WIDE.U32 R8, R3, 0x8, R8 ;  /* 0x0000000803087825 */ /* 0x001fcc00078e0008 */
[----:B------:R-:W2:Y:S01]  /*1780*/  LDG.E.64 R8, desc[UR20][R8.64] ;  /* 0x0000001408087981 */ /* 0x000ea2000c1e1b00 */
[----:B-1----:R-:W-:-:S05]  /*1790*/  IMAD.WIDE.U32 R12, R3, 0x8, R6 ;  /* 0x00000008030c7825 */ /* 0x002fca00078e0006 */
[----:B------:R-:W3:Y:S01]  /*17a0*/  LDG.E.64 R6, desc[UR20][R12.64] ;  /* 0x000000140c067981 */ /* 0x000ee2000c1e1b00 */
[----:B-----5:R-:W-:-:S06]  /*17b0*/  IMAD.WIDE.U32 R10, R3, 0x8, R10 ;  /* 0x00000008030a7825 */ /* 0x020fcc00078e000a */
[----:B------:R-:W4:Y:S01]  /*17c0*/  LDG.E.64 R10, desc[UR20][R10.64] ;  /* 0x000000140a0a7981 */ /* 0x000f22000c1e1b00 */
[----:B------:R-:W-:-:S05]  /*17d0*/  MOV R14, R0 ;  /* 0x00000000000e7202 */ /* 0x000fca0000000f00 */
[----:B------:R-:W5:Y:S01]  /*17e0*/  LDG.E.64 R28, desc[UR20][R14.64] ;  /* 0x000000140e1c7981 */ /* 0x000f62000c1e1b00 */
        /* <DEDUP_REMOVED lines=8> */
[----:B------:R-:W-:Y:S01]  /*1870*/  VIADD R6, R31, 0xfcb00000 ;  /* 0xfcb000001f067836 */ /* 0x000fe20000000000 */
[----:B------:R-:W-:Y:S01]  /*1880*/  MOV R11, 0x3fd80000 ;  /* 0x3fd80000000b7802 */ /* 0x000fe20000000f00 */
[----:B------:R-:W-:-:S04]  /*1890*/  IMAD.MOV.U32 R10, RZ, RZ, 0x0 ;  /* 0x00000000ff0a7424 */ /* 0x000fc800078e00ff */
[----:B0-----:R-:W-:-:S08]  /*18a0*/  DMUL R8, R6, R6 ;  /* 0x0000000606087228 */ /* 0x001fd00000000000 */
[----:B------:R-:W-:-:S08]  /*18b0*/  DFMA R8, R30, -R8, 1 ;  /* 0x3ff000001e08742b */ /* 0x000fd00000000808 */
[----:B------:R-:W-:Y:S02]  /*18c0*/  DFMA R10, R8, R10, 0.5 ;  /* 0x3fe00000080a742b */ /* 0x000fe4000000000a */
[----:B------:R-:W-:-:S08]  /*18d0*/  DMUL R8, R6, R8 ;  /* 0x0000000806087228 */ /* 0x000fd00000000000 */
[----:B------:R-:W-:Y:S01]  /*18e0*/  DFMA R32, R10, R8, R6 ;  /* 0x000000080a20722b */ /* 0x000fe20000000006 */
[----:B------:R-:W-:-:S07]  /*18f0*/  ISETP.GE.U32.AND P0, PT, R6, 0x7ca00000, PT ;  /* 0x7ca000000600780c */ /* 0x000fce0003f06070 */
[----:B------:R-:W-:Y:S02]  /*1900*/  DMUL R12, R30, R32 ;  /* 0x000000201e0c7228 */ /* 0x000fe40000000000 */
[----:B------:R-:W-:Y:S02]  /*1910*/  VIADD R9, R33, 0xfff00000 ;  /* 0xfff0000021097836 */ /* 0x000fe40000000000 */
[----:B------:R-:W-:-:S04]  /*1920*/  IMAD.MOV.U32 R8, RZ, RZ, R32 ;  /* 0x000000ffff087224 */ /* 0x000fc800078e0020 */
[----:B------:R-:W-:Y:S02]  /*1930*/  DFMA R34, R12, -R12, R30 ;  /* 0x8000000c0c22722b */ /* 0x000fe4000000001e */
[----:B-----5:R-:W-:-:S06]  /*1940*/  DMUL R28, R36, R28 ;  /* 0x0000001c241c7228 */ /* 0x020fcc0000000000 */
[----:B------:R-:W-:Y:S01]  /*1950*/  DFMA R10, R34, R8, R12 ;  /* 0x00000008220a722b */ /* 0x000fe2000000000c */
[----:B------:R-:W-:Y:S10]  /*1960*/  @!P0 BRA `(.L_x_55) ;  /* 0x0000000000288947 */ /* 0x000ff40003800000 */
[----:B------:R-:W-:Y:S01]  /*1970*/  MOV R14, R6 ;  /* 0x00000006000e7202 */ /* 0x000fe20000000f00 */
        /* <DEDUP_REMOVED lines=9> */
.L_x_55:
[----:B------:R-:W-:Y:S05]  /*1a10*/  BSYNC.RECONVERGENT B2 ;  /* 0x0000000000027941 */ /* 0x000fea0003800200 */
.L_x_54:
        /* <DEDUP_REMOVED lines=23> */
.L_x_57:
[----:B------:R-:W-:Y:S05]  /*1b90*/  BSYNC.RECONVERGENT B2 ;  /* 0x0000000000027941 */ /* 0x000fea0003800200 */
.L_x_56:
        /* <DEDUP_REMOVED lines=8> */
[----:B------:R-:W4:Y:S02]  /*1c20*/  LDG.E.64 R10, desc[UR20][R26.64] ;  /* 0x000000141a0a7981 */ /* 0x000f24000c1e1b00 */
[----:B----4-:R-:W-:Y:S01]  /*1c30*/  DFMA R10, R24, R6, R10 ;  /* 0x00000006180a722b */ /* 0x010fe2000000000a */
[----:B--2---:R-:W-:-:S06]  /*1c40*/  IMAD.WIDE.U32 R24, R3, 0x8, R12 ;  /* 0x0000000803187825 */ /* 0x004fcc00078e000c */
        /* <DEDUP_REMOVED lines=15> */
.L_x_34:
[----:B0-----:R-:W-:Y:S05]  /*1d40*/  BSYNC.RECONVERGENT B0 ;  /* 0x0000000000007941 */ /* 0x001fea0003800200 */
.L_x_33:
[----:B------:R-:W0:Y:S01]  /*1d50*/  LDCU UR5, c[0x0][0x380] ;  /* 0x00007000ff0577ac */ /* 0x000e220008000800 */
[----:B------:R-:W-:-:S05]  /*1d60*/  VIADD R0, R3, 0x1 ;  /* 0x0000000103007836 */ /* 0x000fca0000000000 */
[----:B0-----:R-:W-:-:S13]  /*1d70*/  ISETP.GE.AND P0, PT, R0, UR5, PT ;  /* 0x0000000500007c0c */ /* 0x001fda000bf06270 */
[----:B------:R-:W-:Y:S05]  /*1d80*/  @P0 EXIT ;  /* 0x000000000000094d */ /* 0x000fea0003800000 */
[----:B-1----:R-:W0:Y:S01]  /*1d90*/  LDC.64 R16, c[0x0][0x390] ;  /* 0x0000e400ff107b82 */ /* 0x002e220000000a00 */
[----:B------:R-:W-:Y:S01]  /*1da0*/  LOP3.LUT R5, RZ, UR4, RZ, 0x33, !PT ;  /* 0x00000004ff057c12 */ /* 0x000fe2000f8e33ff */
[----:B------:R-:W0:Y:S01]  /*1db0*/  LDCU.64 UR6, c[0x0][0x388] ;  /* 0x00007100ff0677ac */ /* 0x000e220008000a00 */
[----:B------:R-:W-:Y:S02]  /*1dc0*/  BSSY.RECONVERGENT B0, `(.L_x_59) ;  /* 0x000006e000007945 */ /* 0x000fe40003800200 */
[----:B------:R-:W-:Y:S01]  /*1dd0*/  IADD3 R5, PT, PT, -R4, UR5, R5 ;  /* 0x0000000504057c10 */ /* 0x000fe2000fffe105 */
[----:B------:R-:W-:Y:S02]  /*1de0*/  IMAD.MOV.U32 R4, RZ, RZ, R0 ;  /* 0x000000ffff047224 */ /* 0x000fe400078e0000 */
[----:B---3--:R-:W1:Y:S01]  /*1df0*/  LDC.64 R28, c[0x0][0x3a0] ;  /* 0x0000e800ff1c7b82 */ /* 0x008e620000000a00 */
[----:B------:R-:W-:-:S07]  /*1e00*/  LOP3.LUT P0, R5, R5, 0x3, RZ, 0xc0, !PT ;  /* 0x0000000305057812 */ /* 0x000fce000780c0ff */
[----:B------:R-:W2:Y:S08]  /*1e10*/  LDC.64 R26, c[0x0][0x3a8] ;  /* 0x0000ea00ff1a7b82 */ /* 0x000eb00000000a00 */
[----:B------:R-:W3:Y:S01]  /*1e20*/  LDC.64 R24, c[0x0][0x3b0] ;  /* 0x0000ec00ff187b82 */ /* 0x000ee20000000a00 */
[----:B0-----:R-:W-:-:S07]  /*1e30*/  DMUL R16, R16, UR6 ;  /* 0x0000000610107c28 */ /* 0x001fce0008000000 */
[----:B------:R-:W0:Y:S01]  /*1e40*/  LDC.64 R22, c[0x0][0x3b8] ;  /* 0x0000ee00ff167b82 */ /* 0x000e220000000a00 */
[----:B-1----:R-:W-:-:S07]  /*1e50*/  IMAD.WIDE R28, R3, 0x8, R28 ;  /* 0x00000008031c7825 */ /* 0x002fce00078e021c */
[----:B------:R-:W1:Y:S01]  /*1e60*/  LDC.64 R20, c[0x0][0x3c0] ;  /* 0x0000f000ff147b82 */ /* 0x000e620000000a00 */
[----:B--2---:R-:W-:-:S07]  /*1e70*/  IMAD.WIDE R26, R3, 0x8, R26 ;  /* 0x00000008031a7825 */ /* 0x004fce00078e021a */
[----:B------:R-:W2:Y:S01]  /*1e80*/  LDC.64 R18, c[0x0][0x3c8] ;  /* 0x0000f200ff127b82 */ /* 0x000ea20000000a00 */
[----:B---3--:R-:W-:-:S04]  /*1e90*/  IMAD.WIDE R24, R3, 0x8, R24 ;  /* 0x0000000803187825 */ /* 0x008fc800078e0218 */
[----:B0-----:R-:W-:-:S04]  /*1ea0*/  IMAD.WIDE R22, R3, 0x8, R22 ;  /* 0x0000000803167825 */ /* 0x001fc800078e0216 */
[----:B-1----:R-:W-:-:S04]  /*1eb0*/  IMAD.WIDE R20, R3, 0x8, R20 ;  /* 0x0000000803147825 */ /* 0x002fc800078e0214 */
[----:B--2---:R-:W-:Y:S01]  /*1ec0*/  IMAD.WIDE R18, R3, 0x8, R18 ;  /* 0x0000000803127825 */ /* 0x004fe200078e0212 */
[----:B------:R-:W-:Y:S06]  /*1ed0*/  @!P0 BRA `(.L_x_60) ;  /* 0x0000000400708947 */ /* 0x000fec0003800000 */
[----:B------:R-:W-:Y:S01]  /*1ee0*/  BSSY.RECONVERGENT B2, `(.L_x_61) ;  /* 0x000005a000027945 */ /* 0x000fe20003800200 */
[----:B------:R-:W-:Y:S01]  /*1ef0*/  IADD3 R2, PT, PT, -R5, RZ, RZ ;  /* 0x000000ff05027210 */ /* 0x000fe20007ffe1ff */
[----:B------:R-:W-:-:S07]  /*1f00*/  IMAD.MOV.U32 R0, RZ, RZ, R3 ;  /* 0x000000ffff007224 */ /* 0x000fce00078e0003 */
.L_x_66:
[----:B0-----:R-:W0:Y:S01]  /*1f10*/  LDC.64 R8, c[0x0][0x3a8] ;  /* 0x0000ea00ff087b82 */ /* 0x001e220000000a00 */
[----:B------:R-:W2:Y:S04]  /*1f20*/  LDG.E.64 R32, desc[UR20][R26.64] ;  /* 0x000000141a207981 */ /* 0x000ea8000c1e1b00 */
[----:B------:R-:W3:Y:S03]  /*1f30*/  LDG.E.64 R34, desc[UR20][R28.64] ;  /* 0x000000141c227981 */ /* 0x000ee6000c1e1b00 */
[----:B------:R-:W1:Y:S01]  /*1f40*/  LDC.64 R10, c[0x0][0x3a0] ;  /* 0x0000e800ff0a7b82 */ /* 0x000e620000000a00 */
[----:B------:R-:W4:Y:S07]  /*1f50*/  LDG.E.64 R30, desc[UR20][R24.64] ;  /* 0x00000014181e7981 */ /* 0x000f2e000c1e1b00 */
[----:B------:R-:W5:Y:S01]  /*1f60*/  LDC.64 R6, c[0x0][0x3b0] ;  /* 0x0000ec00ff067b82 */ /* 0x000f620000000a00 */
[----:B0-----:R-:W-:-:S07]  /*1f70*/  IMAD.WIDE R8, R4, 0x8, R8 ;  /* 0x0000000804087825 */ /* 0x001fce00078e0208 */
[----:B------:R-:W0:Y:S01]  /*1f80*/  LDC.64 R36, c[0x0][0x398] ;  /* 0x0000e600ff247b82 */ /* 0x000e220000000a00 */
[----:B------:R-:W2:Y:S01]  /*1f90*/  LDG.E.64 R8, desc[UR20][R8.64] ;  /* 0x0000001408087981 */ /* 0x000ea2000c1e1b00 */
[----:B-1----:R-:W-:-:S06]  /*1fa0*/  IMAD.WIDE R10, R4, 0x8, R10 ;  /* 0x00000008040a7825 */ /* 0x002fcc00078e020a */
[----:B------:R-:W3:Y:S01]  /*1fb0*/  LDG.E.64 R10, desc[UR20][R10.64] ;  /* 0x000000140a0a7981 */ /* 0x000ee2000c1e1b00 */
[----:B-----5:R-:W-:-:S06]  /*1fc0*/  IMAD.WIDE R6, R4, 0x8, R6 ;  /* 0x0000000804067825 */ /* 0x020fcc00078e0206 */
[----:B------:R-:W4:Y:S01]  /*1fd0*/  LDG.E.64 R6, desc[UR20][R6.64] ;  /* 0x0000001406067981 */ /* 0x000f22000c1e1b00 */
[----:B0-----:R-:W-:-:S06]  /*1fe0*/  IMAD.WIDE R36, R4, 0x8, R36 ;  /* 0x0000000804247825 */ /* 0x001fcc00078e0224 */
        /* <DEDUP_REMOVED lines=19> */
[----:B------:R-:W-:Y:S01]  /*2120*/  VIADD R9, R11, 0xfff00000 ;  /* 0xfff000000b097836 */ /* 0x000fe20000000000 */
[----:B------:R-:W-:-:S05]  /*2130*/  MOV R8, R10 ;  /* 0x0000000a00087202 */ /* 0x000fca0000000f00 */
[----:B------:R-:W-:Y:S02]  /*2140*/  DFMA R40, R12, -R12, R38 ;  /* 0x8000000c0c28722b */ /* 0x000fe40000000026 */
[----:B-----5:R-:W-:-:S06]  /*2150*/  DMUL R36, R16, R36 ;  /* 0x0000002410247228 */ /* 0x020fcc0000000000 */
        /* <DEDUP_REMOVED lines=11> */
.L_x_63:
[----:B------:R-:W-:Y:S05]  /*2210*/  BSYNC.RECONVERGENT B3 ;  /* 0x0000000000037941 */ /* 0x000fea0003800200 */
.L_x_62:
        /* <DEDUP_REMOVED lines=23> */
.L_x_65:
[----:B------:R-:W-:Y:S05]  /*2390*/  BSYNC.RECONVERGENT B3 ;  /* 0x0000000000037941 */ /* 0x000fea0003800200 */
.L_x_64:
        /* <DEDUP_REMOVED lines=8> */
[----:B------:R-:W-:Y:S01]  /*2420*/  IADD3 R4, PT, PT, R4, 0x1, RZ ;  /* 0x0000000104047810 */ /* 0x000fe20007ffe0ff */
[----:B------:R-:W-:-:S03]  /*2430*/  VIADD R0, R0, 0x1 ;  /* 0x0000000100007836 */ /* 0x000fc60000000000 */
[----:B------:R-:W-:Y:S01]  /*2440*/  ISETP.NE.AND P0, PT, R2, RZ, PT ;  /* 0x000000ff0200720c */ /* 0x000fe20003f05270 */
[----:B--2---:R-:W-:-:S07]  /*2450*/  DFMA R12, R30, R6, R12 ;  /* 0x000000061e0c722b */ /* 0x004fce000000000c */
[----:B------:R0:W-:Y:S05]  /*2460*/  STG.E.64 desc[UR20][R18.64], R12 ;  /* 0x0000000c12007986 */ /* 0x0001ea000c101b14 */
[----:B------:R-:W-:Y:S05]  /*2470*/  @P0 BRA `(.L_x_66) ;  /* 0xfffffff800a40947 */ /* 0x000fea000383ffff */
[----:B------:R-:W-:Y:S05]  /*2480*/  BSYNC.RECONVERGENT B2 ;  /* 0x0000000000027941 */ /* 0x000fea0003800200 */
.L_x_61:
[----:B------:R-:W-:-:S07]  /*2490*/  VIADD R4, R0, 0x1 ;  /* 0x0000000100047836 */ /* 0x000fce0000000000 */
.L_x_60:
[----:B------:R-:W-:Y:S05]  /*24a0*/  BSYNC.RECONVERGENT B0 ;  /* 0x0000000000007941 */ /* 0x000fea0003800200 */
.L_x_59:
[----:B------:R-:W1:Y:S02]  /*24b0*/  LDC R0, c[0x0][0x380] ;  /* 0x0000e000ff007b82 */ /* 0x000e640000000800 */
[----:B-1----:R-:W-:-:S04]  /*24c0*/  IADD3 R3, PT, PT, -R3, -0x2, R0 ;  /* 0xfffffffe03037810 */ /* 0x002fc80007ffe100 */
[----:B------:R-:W-:-:S13]  /*24d0*/  ISETP.GE.U32.AND P0, PT, R3, 0x3, PT ;  /* 0x000000030300780c */ /* 0x000fda0003f06070 */
[----:B------:R-:W-:Y:S05]  /*24e0*/  @!P0 EXIT ;  /* 0x000000000000894d */ /* 0x000fea0003800000 */
[----:B------:R-:W1:Y:S01]  /*24f0*/  LDCU.64 UR8, c[0x0][0x3b0] ;  /* 0x00007600ff0877ac */ /* 0x000e620008000a00 */
[----:B------:R-:W2:Y:S01]  /*2500*/  LDCU.128 UR4, c[0x0][0x3a0] ;  /* 0x00007400ff0477ac */ /* 0x000ea20008000c00 */
[----:B------:R-:W3:Y:S01]  /*2510*/  LDCU.64 UR10, c[0x0][0x398] ;  /* 0x00007300ff0a77ac */ /* 0x000ee20008000a00 */
[----:B------:R-:W4:Y:S01]  /*2520*/  LDCU UR12, c[0x0][0x380] ;  /* 0x00007000ff0c77ac */ /* 0x000f220008000800 */
[----:B-1----:R-:W-:Y:S02]  /*2530*/  UIADD3 UR8, UP2, UPT, UR8, 0x10, URZ ;  /* 0x0000001008087890 */ /* 0x002fe4000ff5e0ff */
[----:B--2---:R-:W-:Y:S02]  /*2540*/  UIADD3 UR4, UP0, UPT, UR4, 0x10, URZ ;  /* 0x0000001004047890 */ /* 0x004fe4000ff1e0ff */
[----:B------:R-:W-:Y:S02]  /*2550*/  UIADD3 UR6, UP1, UPT, UR6, 0x10, URZ ;  /* 0x0000001006067890 */ /* 0x000fe4000ff3e0ff */
[----:B---3--:R-:W-:-:S02]  /*2560*/  UIADD3 UR10, UP3, UPT, UR10, 0x10, URZ ;  /* 0x000000100a0a7890 */ /* 0x008fc4000ff7e0ff */
[----:B------:R-:W-:Y:S02]  /*2570*/  UIADD3.X UR5, UPT, UPT, URZ, UR5, URZ, UP0, !UPT ;  /* 0x00000005ff057290 */ /* 0x000fe400087fe4ff */
[----:B------:R-:W-:Y:S02]  /*2580*/  UIADD3.X UR7, UPT, UPT, URZ, UR7, URZ, UP1, !UPT ;  /* 0x00000007ff077290 */ /* 0x000fe40008ffe4ff */
[----:B------:R-:W-:Y:S02]  /*2590*/  UIADD3.X UR9, UPT, UPT, URZ, UR9, URZ, UP2, !UPT ;  /* 0x00000009ff097290 */ /* 0x000fe400097fe4ff */
[----:B----4-:R-:W-:-:S12]  /*25a0*/  UIADD3.X UR11, UPT, UPT, URZ, UR11, URZ, UP3, !UPT ;  /* 0x0000000bff0b7290 */ /* 0x010fd80009ffe4ff */
.L_x_83:
[----:B------:R-:W-:Y:S01]  /*25b0*/  MOV R38, UR6 ;  /* 0x0000000600267c02 */ /* 0x000fe20008000f00 */
[----:B------:R-:W-:Y:S01]  /*25c0*/  IMAD.U32 R39, RZ, RZ, UR7 ;  /* 0x00000007ff277e24 */ /* 0x000fe2000f8e00ff */
[----:B------:R-:W-:Y:S01]  /*25d0*/  MOV R41, UR5 ;  /* 0x0000000500297c02 */ /* 0x000fe20008000f00 */
[----:B------:R-:W-:Y:S01]  /*25e0*/  IMAD.U32 R40, RZ, RZ, UR4 ;  /* 0x00000004ff287e24 */ /* 0x000fe2000f8e00ff */
[----:B------:R-:W2:Y:S01]  /*25f0*/  LDG.E.64 R6, desc[UR20][R26.64] ;  /* 0x000000141a067981 */ /* 0x000ea2000c1e1b00 */
[----:B------:R-:W-:-:S03]  /*2600*/  IMAD.WIDE R38, R4, 0x8, R38 ;  /* 0x0000000804267825 */ /* 0x000fc600078e0226 */
[----:B------:R-:W3:Y:S01]  /*2610*/  LDG.E.64 R2, desc[UR20][R28.64] ;  /* 0x000000141c027981 */ /* 0x000ee2000c1e1b00 */
[----:B------:R-:W-:-:S03]  /*2620*/  IMAD.WIDE R40, R4, 0x8, R40 ;  /* 0x0000000804287825 */ /* 0x000fc600078e0228 */
[----:B------:R-:W2:Y:S01]  /*2630*/  LDG.E.64 R30, desc[UR20][R38.64+-0x10] ;  /* 0xfffff014261e7981 */ /* 0x000ea2000c1e1b00 */
[----:B------:R-:W-:Y:S02]  /*2640*/  IMAD.U32 R36, RZ, RZ, UR8 ;  /* 0x00000008ff247e24 */ /* 0x000fe4000f8e00ff */
[----:B------:R-:W-:Y:S01]  /*2650*/  IMAD.U32 R37, RZ, RZ, UR9 ;  /* 0x00000009ff257e24 */ /* 0x000fe2000f8e00ff */
[----:B------:R-:W3:Y:S01]  /*2660*/  LDG.E.64 R32, desc[UR20][R40.64+-0x10] ;  /* 0xfffff01428207981 */ /* 0x000ee2000c1e1b00 */
[----:B------:R-:W-:-:S03]  /*2670*/  IMAD.WIDE R36, R4, 0x8, R36 ;  /* 0x0000000804247825 */ /* 0x000fc600078e0224 */
[----:B01----:R-:W4:Y:S04]  /*2680*/  LDG.E.64 R10, desc[UR20][R24.64] ;  /* 0x00000014180a7981 */ /* 0x003f28000c1e1b00 */
[----:B------:R-:W4:Y:S01]  /*2690*/  LDG.E.64 R8, desc[UR20][R36.64+-0x10] ;  /* 0xfffff01424087981 */ /* 0x000f22000c1e1b00 */
[----:B------:R-:W-:Y:S01]  /*26a0*/  MOV R34, UR10 ;  /* 0x0000000a00227c02 */ /* 0x000fe20008000f00 */
[----:B------:R-:W-:-:S04]  /*26b0*/  IMAD.U32 R35, RZ, RZ, UR11 ;  /* 0x0000000bff237e24 */ /* 0x000fc8000f8e00ff */
[----:B------:R-:W-:-:S05]  /*26c0*/  IMAD.WIDE R34, R4, 0x8, R34 ;  /* 0x0000000804227825 */ /* 0x000fca00078e0222 */
        /* <DEDUP_REMOVED lines=34> */
.L_x_68:
[----:B------:R-:W-:Y:S05]  /*28f0*/  BSYNC.RECONVERGENT B0 ;  /* 0x0000000000007941 */ /* 0x000fea0003800200 */
.L_x_67:
        /* <DEDUP_REMOVED lines=23> */
.L_x_70:
[----:B------:R-:W-:Y:S05]  /*2a70*/  BSYNC.RECONVERGENT B0 ;  /* 0x0000000000007941 */ /* 0x000fea0003800200 */
.L_x_69:
[----:B------:R-:W2:Y:S02]  /*2a80*/  LDG.E.64 R8, desc[UR20][R22.64] ;  /* 0x0000001416087981 */ /* 0x000ea4000c1e1b00 */
[----:B--2---:R-:W-:-:S07]  /*2a90*/  DFMA R8, R32, R6, R8 ;  /* 0x000000062008722b */ /* 0x004fce0000000008 */
[----:B------:R0:W-:Y:S04]  /*2aa0*/  STG.E.64 desc[UR20][R22.64], R8 ;  /* 0x0000000816007986 */ /* 0x0001e8000c101b14 */
[----:B------:R-:W2:Y:S02]  /*2ab0*/  LDG.E.64 R10, desc[UR20][R20.64] ;  /* 0x00000014140a7981 */ /* 0x000ea4000c1e1b00 */
[----:B--2---:R-:W-:-:S07]  /*2ac0*/  DFMA R10, R30, R6, R10 ;  /* 0x000000061e0a722b */ /* 0x004fce000000000a */
[----:B------:R1:W-:Y:S04]  /*2ad0*/  STG.E.64 desc[UR20][R20.64], R10 ;  /* 0x0000000a14007986 */ /* 0x0003e8000c101b14 */
[----:B------:R-:W2:Y:S02]  /*2ae0*/  LDG.E.64 R12, desc[UR20][R18.64] ;  /* 0x00000014120c7981 */ /* 0x000ea4000c1e1b00 */
[----:B--2---:R-:W-:-:S07]  /*2af0*/  DFMA R12, R2, R6, R12 ;  /* 0x00000006020c722b */ /* 0x004fce000000000c */
[----:B------:R2:W-:Y:S04]  /*2b00*/  STG.E.64 desc[UR20][R18.64], R12 ;  /* 0x0000000c12007986 */ /* 0x0005e8000c101b14 */
[----:B------:R-:W3:Y:S04]  /*2b10*/  LDG.E.64 R30, desc[UR20][R38.64+-0x8] ;  /* 0xfffff814261e7981 */ /* 0x000ee8000c1e1b00 */
[----:B------:R-:W3:Y:S04]  /*2b20*/  LDG.E.64 R6, desc[UR20][R26.64] ;  /* 0x000000141a067981 */ /* 0x000ee8000c1e1b00 */
[----:B------:R-:W4:Y:S04]  /*2b30*/  LDG.E.64 R32, desc[UR20][R40.64+-0x8] ;  /* 0xfffff81428207981 */ /* 0x000f28000c1e1b00 */
[----:B------:R-:W4:Y:S04]  /*2b40*/  LDG.E.64 R2, desc[UR20][R28.64] ;  /* 0x000000141c027981 */ /* 0x000f28000c1e1b00 */
[----:B0-----:R-:W5:Y:S04]  /*2b50*/  LDG.E.64 R8, desc[UR20][R36.64+-0x8] ;  /* 0xfffff81424087981 */ /* 0x001f68000c1e1b00 */
[----:B------:R-:W5:Y:S04]  /*2b60*/  LDG.E.64 R14, desc[UR20][R24.64] ;  /* 0x00000014180e7981 */ /* 0x000f68000c1e1b00 */
[----:B------:R-:W2:Y:S01]  /*2b70*/  LDG.E.64 R42, desc[UR20][R34.64+-0x8] ;  /* 0xfffff814222a7981 */ /* 0x000ea2000c1e1b00 */
[----:B------:R-:W-:Y:S01]  /*2b80*/  BSSY.RECONVERGENT B0, `(.L_x_71) ;  /* 0x0000021000007945 */ /* 0x000fe20003800200 */
[----:B---3--:R-:W-:-:S02]  /*2b90*/  DADD R30, R30, -R6 ;  /* 0x000000001e1e7229 */ /* 0x008fc40000000806 */
[----:B----4-:R-:W-:-:S06]  /*2ba0*/  DADD R32, R32, -R2 ;  /* 0x0000000020207229 */ /* 0x010fcc0000000802 */
[----:B------:R-:W-:Y:S02]  /*2bb0*/  DMUL R6, R30, R30 ;  /* 0x0000001e1e067228 */ /* 0x000fe40000000000 */
[----:B-----5:R-:W-:-:S06]  /*2bc0*/  DADD R2, R8, -R14 ;  /* 0x0000000008027229 */ /* 0x020fcc000000080e */
[----:B------:R-:W-:Y:S01]  /*2bd0*/  DFMA R6, R32, R32, R6 ;  /* 0x000000202006722b */ /* 0x000fe20000000006 */
[----:B------:R-:W-:Y:S01]  /*2be0*/  MOV R8, 0x0 ;  /* 0x0000000000087802 */ /* 0x000fe20000000f00 */
[----:B------:R-:W-:Y:S01]  /*2bf0*/  IMAD.MOV.U32 R9, RZ, RZ, 0x3fd80000 ;  /* 0x3fd80000ff097424 */ /* 0x000fe200078e00ff */
[----:B--2---:R-:W-:-:S05]  /*2c00*/  DMUL R42, R16, R42 ;  /* 0x0000002a102a7228 */ /* 0x004fca0000000000 */
        /* <DEDUP_REMOVED lines=8> */
[----:B-1----:R-:W-:-:S08]  /*2c90*/  DFMA R10, R8, R6, R14 ;  /* 0x00000006080a722b */ /* 0x002fd0000000000e */
[----:B------:R-:W-:Y:S02]  /*2ca0*/  DMUL R12, R46, R10 ;  /* 0x0000000a2e0c7228 */ /* 0x000fe40000000000 */
        /* <DEDUP_REMOVED lines=14> */
.L_x_72:
[----:B------:R-:W-:Y:S05]  /*2d90*/  BSYNC.RECONVERGENT B0 ;  /* 0x0000000000007941 */ /* 0x000fea0003800200 */
.L_x_71:
        /* <DEDUP_REMOVED lines=23> */
.L_x_74:
[----:B------:R-:W-:Y:S05]  /*2f10*/  BSYNC.RECONVERGENT B0 ;  /* 0x0000000000007941 */ /* 0x000fea0003800200 */
.L_x_73:
        /* <DEDUP_REMOVED lines=49> */
.L_x_76:
[----:B------:R-:W-:Y:S05]  /*3230*/  BSYNC.RECONVERGENT B0 ;  /* 0x0000000000007941 */ /* 0x000fea0003800200 */
.L_x_75:
        /* <DEDUP_REMOVED lines=23> */
.L_x_78:
[----:B------:R-:W-:Y:S05]  /*33b0*/  BSYNC.RECONVERGENT B0 ;  /* 0x0000000000007941 */ /* 0x000fea0003800200 */
.L_x_77:
        /* <DEDUP_REMOVED lines=13> */
[----:B------:R-:W5:Y:S04]  /*3490*/  LDG.E.64 R36, desc[UR20][R36.64+0x8] ;  /* 0x0000081424247981 */ /* 0x000f68000c1e1b00 */
[----:B0-----:R-:W5:Y:S04]  /*34a0*/  LDG.E.64 R8, desc[UR20][R24.64] ;  /* 0x0000001418087981 */ /* 0x001f68000c1e1b00 */
        /* <DEDUP_REMOVED lines=28> */
[----:B------:R-:W-:Y:S01]  /*3670*/  MOV R45, R39 ;  /* 0x00000027002d7202 */ /* 0x000fe20000000f00 */
[----:B------:R-:W-:Y:S01]  /*3680*/  IMAD.MOV.U32 R9, RZ, RZ, R7 ;  /* 0x000000ffff097224 */ /* 0x000fe200078e0007 */
[----:B------:R-:W-:Y:S01]  /*3690*/  MOV R6, 0x36c0 ;  /* 0x000036c000067802 */ /* 0x000fe20000000f00 */
[----:B------:R-:W-:-:S07]  /*36a0*/  IMAD.MOV.U32 R44, RZ, RZ, R38 ;  /* 0x000000ffff2c7224 */ /* 0x000fce00078e0026 */
[----:B------:R-:W-:Y:S05]  /*36b0*/  CALL.REL.NOINC `($__internal_3_$__cuda_sm20_dsqrt_rn_f64_mediumpath_v1) ;  /* 0x0000000800287944 */ /* 0x000fea0003c00000 */
[----:B------:R-:W-:-:S07]  /*36c0*/  IMAD.MOV.U32 R9, RZ, RZ, R5 ;  /* 0x000000ffff097224 */ /* 0x000fce00078e0005 */
.L_x_80:
[----:B------:R-:W-:Y:S05]  /*36d0*/  BSYNC.RECONVERGENT B0 ;  /* 0x0000000000007941 */ /* 0x000fea0003800200 */
.L_x_79:
        /* <DEDUP_REMOVED lines=23> */
.L_x_82:
[----:B------:R-:W-:Y:S05]  /*3850*/  BSYNC.RECONVERGENT B0 ;  /* 0x0000000000007941 */ /* 0x000fea0003800200 */
.L_x_81:
[----:B------:R-:W2:Y:S02]  /*3860*/  LDG.E.64 R8, desc[UR20][R22.64] ;  /* 0x0000001416087981 */ /* 0x000ea4000c1e1b00 */
[----:B--2---:R-:W-:-:S07]  /*3870*/  DFMA R8, R32, R6, R8 ;  /* 0x000000062008722b */ /* 0x004fce0000000008 */
[----:B------:R1:W-:Y:S04]  /*3880*/  STG.E.64 desc[UR20][R22.64], R8 ;  /* 0x0000000816007986 */ /* 0x0003e8000c101b14 */
[----:B------:R-:W2:Y:S02]  /*3890*/  LDG.E.64 R10, desc[UR20][R20.64] ;  /* 0x00000014140a7981 */ /* 0x000ea4000c1e1b00 */
[----:B--2---:R-:W-:-:S07]  /*38a0*/  DFMA R10, R30, R6, R10 ;  /* 0x000000061e0a722b */ /* 0x004fce000000000a */
[----:B------:R1:W-:Y:S04]  /*38b0*/  STG.E.64 desc[UR20][R20.64], R10 ;  /* 0x0000000a14007986 */ /* 0x0003e8000c101b14 */
[----:B------:R-:W2:Y:S01]  /*38c0*/  LDG.E.64 R12, desc[UR20][R18.64] ;  /* 0x00000014120c7981 */ /* 0x000ea2000c1e1b00 */
[----:B------:R-:W-:-:S05]  /*38d0*/  VIADD R4, R4, 0x4 ;  /* 0x0000000404047836 */ /* 0x000fca0000000000 */
[----:B------:R-:W-:Y:S01]  /*38e0*/  ISETP.GE.AND P0, PT, R4, UR12, PT ;  /* 0x0000000c04007c0c */ /* 0x000fe2000bf06270 */
[----:B--2---:R-:W-:-:S07]  /*38f0*/  DFMA R12, R2, R6, R12 ;  /* 0x00000006020c722b */ /* 0x004fce000000000c */
[----:B------:R1:W-:Y:S05]  /*3900*/  STG.E.64 desc[UR20][R18.64], R12 ;  /* 0x0000000c12007986 */ /* 0x0003ea000c101b14 */
[----:B------:R-:W-:Y:S05]  /*3910*/  @!P0 BRA `(.L_x_83) ;  /* 0xffffffec00248947 */ /* 0x000fea000383ffff */
[----:B------:R-:W-:Y:S05]  /*3920*/  EXIT ;  /* 0x000000000000794d */ /* 0x000fea0003800000 */
        .weak           $__internal_2_$__cuda_sm20_div_rn_f64_full
        .type           $__internal_2_$__cuda_sm20_div_rn_f64_full,@function
        .size           $__internal_2_$__cuda_sm20_div_rn_f64_full,($__internal_3_$__cuda_sm20_dsqrt_rn_f64_mediumpath_v1 - $__internal_2_$__cuda_sm20_div_rn_f64_full)
$__internal_2_$__cuda_sm20_div_rn_f64_full:
[C---:B------:R-:W-:Y:S01]  /*3930*/  FSETP.GEU.AND P0, PT, |R7|.reuse, 1.469367938527859385e-39, PT ;  /* 0x001000000700780b */ /* 0x040fe20003f0e200 */
[----:B------:R-:W-:Y:S01]  /*3940*/  IMAD.MOV.U32 R49, RZ, RZ, R5 ;  /* 0x000000ffff317224 */ /* 0x000fe200078e0005 */
[----:B------:R-:W-:Y:S01]  /*3950*/  LOP3.LUT R9, R7, 0x800fffff, RZ, 0xc0, !PT ;  /* 0x800fffff07097812 */ /* 0x000fe200078ec0ff */
[----:B------:R-:W-:Y:S01]  /*3960*/  IMAD.MOV.U32 R48, RZ, RZ, R8 ;  /* 0x000000ffff307224 */ /* 0x000fe200078e0008 */
[----:B------:R-:W-:Y:S01]  /*3970*/  MOV R44, R6 ;  /* 0x00000006002c7202 */ /* 0x000fe20000000f00 */
[----:B------:R-:W-:Y:S01]  /*3980*/  BSSY.RECONVERGENT B1, `(.L_x_84) ;  /* 0x0000059000017945 */ /* 0x000fe20003800200 */
[----:B------:R-:W-:Y:S01]  /*3990*/  LOP3.LUT R45, R9, 0x3ff00000, RZ, 0xfc, !PT ;  /* 0x3ff00000092d7812 */ /* 0x000fe200078efcff */
[----:B------:R-:W-:Y:S01]  /*39a0*/  IMAD.MOV.U32 R50, RZ, RZ, R48 ;  /* 0x000000ffff327224 */ /* 0x000fe200078e0030 */
[----:B------:R-:W-:Y:S02]  /*39b0*/  FSETP.GEU.AND P2, PT, |R49|, 1.469367938527859385e-39, PT ;  /* 0x001000003100780b */ /* 0x000fe40003f4e200 */
[----:B------:R-:W-:-:S02]  /*39c0*/  MOV R46, 0x1 ;  /* 0x00000001002e7802 */ /* 0x000fc40000000f00 */
[----:B------:R-:W-:Y:S01]  /*39d0*/  LOP3.LUT R8, R49, 0x7ff00000, RZ, 0xc0, !PT ;  /* 0x7ff0000031087812 */ /* 0x000fe200078ec0ff */
[----:B------:R-:W-:Y:S01]  /*39e0*/  @!P0 DMUL R44, R6, 8.98846567431157953865e+307 ;  /* 0x7fe00000062c8828 */ /* 0x000fe20000000000 */
[----:B------:R-:W-:-:S04]  /*39f0*/  LOP3.LUT R9, R7, 0x7ff00000, RZ, 0xc0, !PT ;  /* 0x7ff0000007097812 */ /* 0x000fc800078ec0ff */
[C---:B------:R-:W-:Y:S01]  /*3a00*/  ISETP.GE.U32.AND P1, PT, R8.reuse, R9, PT ;  /* 0x000000090800720c */ /* 0x040fe20003f26070 */
[----:B------:R-:W0:Y:S02]  /*3a10*/  MUFU.RCP64H R47, R45 ;  /* 0x0000002d002f7308 */ /* 0x000e240000001800 */
[----:B------:R-:W-:Y:S02]  /*3a20*/  @!P2 LOP3.LUT R5, R7, 0x7ff00000, RZ, 0xc0, !PT ;  /* 0x7ff000000705a812 */ /* 0x000fe400078ec0ff */
[----:B------:R-:W-:Y:S02]  /*3a30*/  @!P0 LOP3.LUT R9, R45, 0x7ff00000, RZ, 0xc0, !PT ;  /* 0x7ff000002d098812 */ /* 0x000fe400078ec0ff */
[----:B------:R-:W-:Y:S01]  /*3a40*/  @!P2 ISETP.GE.U32.AND P3, PT, R8, R5, PT ;  /* 0x000000050800a20c */ /* 0x000fe20003f66070 */
[----:B------:R-:W-:-:S05]  /*3a50*/  IMAD.MOV.U32 R5, RZ, RZ, 0x1ca00000 ;  /* 0x1ca00000ff057424 */ /* 0x000fca00078e00ff */
[----:B------:R-:W-:-:S04]  /*3a60*/  SEL R11, R5, 0x63400000, !P1 ;  /* 0x63400000050b7807 */ /* 0x000fc80004800000 */
[----:B------:R-:W-:Y:S01]  /*3a70*/  LOP3.LUT R51, R11, 0x800fffff, R49, 0xf8, !PT ;  /* 0x800fffff0b337812 */ /* 0x000fe200078ef831 */
[----:B0-----:R-:W-:Y:S01]  /*3a80*/  DFMA R12, R46, -R44, 1 ;  /* 0x3ff000002e0c742b */ /* 0x001fe2000000082c */
[----:B------:R-:W-:-:S07]  /*3a90*/  IMAD.MOV.U32 R11, RZ, RZ, R8 ;  /* 0x000000ffff0b7224 */ /* 0x000fce00078e0008 */
[----:B------:R-:W-:-:S08]  /*3aa0*/  DFMA R12, R12, R12, R12 ;  /* 0x0000000c0c0c722b */ /* 0x000fd0000000000c */
[----:B------:R-:W-:Y:S01]  /*3ab0*/  DFMA R46, R46, R12, R46 ;  /* 0x0000000c2e2e722b */ /* 0x000fe2000000002e */
[----:B------:R-:W-:-:S04]  /*3ac0*/  @!P2 SEL R12, R5, 0x63400000, !P3 ;  /* 0x63400000050ca807 */ /* 0x000fc80005800000 */
[----:B------:R-:W-:-:S03]  /*3ad0*/  @!P2 LOP3.LUT R12, R12, 0x80000000, R49, 0xf8, !PT ;  /* 0x800000000c0ca812 */ /* 0x000fc600078ef831 */
[----:B------:R-:W-:Y:S01]  /*3ae0*/  DFMA R52, R46, -R44, 1 ;  /* 0x3ff000002e34742b */ /* 0x000fe2000000082c */
[----:B------:R-:W-:Y:S02]  /*3af0*/  @!P2 LOP3.LUT R13, R12, 0x100000, RZ, 0xfc, !PT ;  /* 0x001000000c0da812 */ /* 0x000fe400078efcff */
[----:B------:R-:W-:-:S05]  /*3b00*/  @!P2 MOV R12, RZ ;  /* 0x000000ff000ca202 */ /* 0x000fca0000000f00 */
[----:B------:R-:W-:Y:S02]  /*3b10*/  DFMA R52, R46, R52, R46 ;  /* 0x000000342e34722b */ /* 0x000fe4000000002e */
[----:B------:R-:W-:-:S08]  /*3b20*/  @!P2 DFMA R50, R50, 2, -R12 ;  /* 0x400000003232a82b */ /* 0x000fd0000000080c */
[----:B------:R-:W-:Y:S02]  /*3b30*/  DMUL R12, R52, R50 ;  /* 0x00000032340c7228 */ /* 0x000fe40000000000 */
[----:B------:R-:W-:-:S06]  /*3b40*/  @!P2 LOP3.LUT R11, R51, 0x7ff00000, RZ, 0xc0, !PT ;  /* 0x7ff00000330ba812 */ /* 0x000fcc00078ec0ff */
[----:B------:R-:W-:-:S08]  /*3b50*/  DFMA R46, R12, -R44, R50 ;  /* 0x8000002c0c2e722b */ /* 0x000fd00000000032 */
[----:B------:R-:W-:Y:S01]  /*3b60*/  DFMA R46, R52, R46, R12 ;  /* 0x0000002e342e722b */ /* 0x000fe2000000000c */
[----:B------:R-:W-:-:S04]  /*3b70*/  IADD3 R12, PT, PT, R11, -0x1, RZ ;  /* 0xffffffff0b0c7810 */ /* 0x000fc80007ffe0ff */
[----:B------:R-:W-:Y:S01]  /*3b80*/  ISETP.GT.U32.AND P0, PT, R12, 0x7feffffe, PT ;  /* 0x7feffffe0c00780c */ /* 0x000fe20003f04070 */
[----:B------:R-:W-:-:S05]  /*3b90*/  VIADD R12, R9, 0xffffffff ;  /* 0xffffffff090c7836 */ /* 0x000fca0000000000 */
[----:B------:R-:W-:-:S13]  /*3ba0*/  ISETP.GT.U32.OR P0, PT, R12, 0x7feffffe, P0 ;  /* 0x7feffffe0c00780c */ /* 0x000fda0000704470 */
[----:B------:R-:W-:Y:S05]  /*3bb0*/  @P0 BRA `(.L_x_85) ;  /* 0x0000000000740947 */ /* 0x000fea0003800000 */
[----:B------:R-:W-:Y:S02]  /*3bc0*/  LOP3.LUT R9, R7, 0x7ff00000, RZ, 0xc0, !PT ;  /* 0x7ff0000007097812 */ /* 0x000fe400078ec0ff */
[----:B------:R-:W-:Y:S02]  /*3bd0*/  MOV R48, RZ ;  /* 0x000000ff00307202 */ /* 0x000fe40000000f00 */
[CC--:B------:R-:W-:Y:S02]  /*3be0*/  VIADDMNMX R11, R8.reuse, -R9.reuse, 0xb9600000, !PT ;  /* 0xb9600000080b7446 */ /* 0x0c0fe40007800909 */
[----:B------:R-:W-:Y:S02]  /*3bf0*/  ISETP.GE.U32.AND P0, PT, R8, R9, PT ;  /* 0x000000090800720c */ /* 0x000fe40003f06070 */
[----:B------:R-:W-:Y:S02]  /*3c00*/  VIMNMX R11, PT, PT, R11, 0x46a00000, PT ;  /* 0x46a000000b0b7848 */ /* 0x000fe40003fe0100 */
[----:B------:R-:W-:-:S04]  /*3c10*/  SEL R8, R5, 0x63400000, !P0 ;  /* 0x6340000005087807 */ /* 0x000fc80004000000 */
[----:B------:R-:W-:-:S05]  /*3c20*/  IADD3 R8, PT, PT, -R8, R11, RZ ;  /* 0x0000000b08087210 */ /* 0x000fca0007ffe1ff */
        /* <DEDUP_REMOVED lines=10> */
[C---:B------:R-:W-:Y:S01]  /*3cd0*/  IADD3 R45, PT, PT, -R8.reuse, RZ, RZ ;  /* 0x000000ff082d7210 */ /* 0x040fe20007ffe1ff */
[----:B------:R-:W-:Y:S01]  /*3ce0*/  IMAD.MOV.U32 R44, RZ, RZ, RZ ;  /* 0x000000ffff2c7224 */ /* 0x000fe200078e00ff */
[----:B------:R-:W-:Y:S01]  /*3cf0*/  DMUL.RP R6, R46, R6 ;  /* 0x000000062e067228 */ /* 0x000fe20000008000 */
[----:B------:R-:W-:-:S04]  /*3d00*/  IADD3 R8, PT, PT, -R8, -0x43300000, RZ ;  /* 0xbcd0000008087810 */ /* 0x000fc80007ffe1ff */
[----:B------:R-:W-:-:S05]  /*3d10*/  DFMA R44, R12, -R44, R46 ;  /* 0x8000002c0c2c722b */ /* 0x000fca000000002e */
[----:B------:R-:W-:-:S05]  /*3d20*/  LOP3.LUT R5, R7, R5, RZ, 0x3c, !PT ;  /* 0x0000000507057212 */ /* 0x000fca00078e3cff */
[----:B------:R-:W-:-:S04]  /*3d30*/  FSETP.NEU.AND P0, PT, |R45|, R8, PT ;  /* 0x000000082d00720b */ /* 0x000fc80003f0d200 */
[----:B------:R-:W-:Y:S02]  /*3d40*/  FSEL R7, R5, R13, !P0 ;  /* 0x0000000d05077208 */ /* 0x000fe40004000000 */
[----:B------:R-:W-:-:S03]  /*3d50*/  FSEL R6, R6, R12, !P0 ;  /* 0x0000000c06067208 */ /* 0x000fc60004000000 */
[----:B------:R-:W-:Y:S01]  /*3d60*/  IMAD.MOV.U32 R13, RZ, RZ, R7 ;  /* 0x000000ffff0d7224 */ /* 0x000fe200078e0007 */
[----:B------:R-:W-:Y:S01]  /*3d70*/  MOV R12, R6 ;  /* 0x00000006000c7202 */ /* 0x000fe20000000f00 */
[----:B------:R-:W-:Y:S06]  /*3d80*/  BRA `(.L_x_86) ;  /* 0x0000000000607947 */ /* 0x000fec0003800000 */
.L_x_85:
        /* <DEDUP_REMOVED lines=12> */
[----:B------:R-:W-:Y:S01]  /*3e50*/  @!P0 IMAD.MOV.U32 R13, RZ, RZ, R7 ;  /* 0x000000ffff0d8224 */ /* 0x000fe200078e0007 */
[----:B------:R-:W-:Y:S02]  /*3e60*/  @!P0 MOV R12, RZ ;  /* 0x000000ff000c8202 */ /* 0x000fe40000000f00 */
[----:B------:R-:W-:Y:S01]  /*3e70*/  @P0 MOV R12, RZ ;  /* 0x000000ff000c0202 */ /* 0x000fe20000000f00 */
[----:B------:R-:W-:Y:S01]  /*3e80*/  @P0 IMAD.MOV.U32 R13, RZ, RZ, R5 ;  /* 0x000000ffff0d0224 */ /* 0x000fe200078e0005 */
[----:B------:R-:W-:Y:S06]  /*3e90*/  BRA `(.L_x_86) ;  /* 0x00000000001c7947 */ /* 0x000fec0003800000 */
.L_x_88:
[----:B------:R-:W-:Y:S02]  /*3ea0*/  LOP3.LUT R5, R7, 0x80000, RZ, 0xfc, !PT ;  /* 0x0008000007057812 */ /* 0x000fe400078efcff */
[----:B------:R-:W-:-:S03]  /*3eb0*/  MOV R12, R6 ;  /* 0x00000006000c7202 */ /* 0x000fc60000000f00 */
[----:B------:R-:W-:Y:S01]  /*3ec0*/  IMAD.MOV.U32 R13, RZ, RZ, R5 ;  /* 0x000000ffff0d7224 */ /* 0x000fe200078e0005 */
[----:B------:R-:W-:Y:S06]  /*3ed0*/  BRA `(.L_x_86) ;  /* 0x00000000000c7947 */ /* 0x000fec0003800000 */
.L_x_87:
[----:B------:R-:W-:Y:S02]  /*3ee0*/  LOP3.LUT R5, R49, 0x80000, RZ, 0xfc, !PT ;  /* 0x0008000031057812 */ /* 0x000fe400078efcff */
[----:B------:R-:W-:-:S03]  /*3ef0*/  MOV R12, R48 ;  /* 0x00000030000c7202 */ /* 0x000fc60000000f00 */
[----:B------:R-:W-:-:S07]  /*3f00*/  IMAD.MOV.U32 R13, RZ, RZ, R5 ;  /* 0x000000ffff0d7224 */ /* 0x000fce00078e0005 */
.L_x_86:
[----:B------:R-:W-:Y:S05]  /*3f10*/  BSYNC.RECONVERGENT B1 ;  /* 0x0000000000017941 */ /* 0x000fea0003800200 */
.L_x_84:
[----:B------:R-:W-:Y:S01]  /*3f20*/  HFMA2 R11, -RZ, RZ, 0, 0 ;  /* 0x00000000ff0b7431 */ /* 0x000fe200000001ff */
[----:B------:R-:W-:Y:S01]  /*3f30*/  MOV R6, R12 ;  /* 0x0000000c00067202 */ /* 0x000fe20000000f00 */
[----:B------:R-:W-:Y:S02]  /*3f40*/  IMAD.MOV.U32 R5, RZ, RZ, R13 ;  /* 0x000000ffff057224 */ /* 0x000fe400078e000d */
[----:B------:R-:W-:Y:S05]  /*3f50*/  RET.REL.NODEC R10 `(accelerate) ;  /* 0xffffffc00a287950 */ /* 0x000fea0003c3ffff */
        .weak           $__internal_3_$__cuda_sm20_dsqrt_rn_f64_mediumpath_v1
        .type           $__internal_3_$__cuda_sm20_dsqrt_rn_f64_mediumpath_v1,@function
        .size           $__internal_3_$__cuda_sm20_dsqrt_rn_f64_mediumpath_v1,(.L_x_98 - $__internal_3_$__cuda_sm20_dsqrt_rn_f64_mediumpath_v1)
$__internal_3_$__cuda_sm20_dsqrt_rn_f64_mediumpath_v1:
[----:B------:R-:W-:Y:S01]  /*3f60*/  ISETP.GE.U32.AND P0, PT, R14, -0x3400000, PT ;  /* 0xfcc000000e00780c */ /* 0x000fe20003f06070 */
[----:B------:R-:W-:-:S12]  /*3f70*/  BSSY.RECONVERGENT B1, `(.L_x_89) ;  /* 0x0000023000017945 */ /* 0x000fd80003800200 */
        /* <DEDUP_REMOVED lines=9> */
.L_x_90:
[----:B------:R-:W-:-:S14]  /*4010*/  DSETP.NE.AND P0, PT, R44, RZ, PT ;  /* 0x000000ff2c00722a */ /* 0x000fdc0003f05000 */
[----:B------:R-:W-:Y:S05]  /*4020*/  @!P0 BRA `(.L_x_92) ;  /* 0x0000000000588947 */ /* 0x000fea0003800000 */
[----:B------:R-:W-:-:S13]  /*4030*/  ISETP.GE.AND P0, PT, R45, RZ, PT ;  /* 0x000000ff2d00720c */ /* 0x000fda0003f06270 */
[----:B------:R-:W-:Y:S01]  /*4040*/  @!P0 MOV R8, 0x0 ;  /* 0x0000000000088802 */ /* 0x000fe20000000f00 */
[----:B------:R-:W-:Y:S01]  /*4050*/  @!P0 IMAD.MOV.U32 R9, RZ, RZ, -0x80000 ;  /* 0xfff80000ff098424 */ /* 0x000fe200078e00ff */
[----:B------:R-:W-:Y:S06]  /*4060*/  @!P0 BRA `(.L_x_91) ;  /* 0x00000000004c8947 */ /* 0x000fec0003800000 */
[----:B------:R-:W-:-:S13]  /*4070*/  ISETP.GT.AND P0, PT, R45, 0x7fefffff, PT ;  /* 0x7fefffff2d00780c */ /* 0x000fda0003f04270 */
[----:B------:R-:W-:Y:S05]  /*4080*/  @P0 BRA `(.L_x_92) ;  /* 0x0000000000400947 */ /* 0x000fea0003800000 */
[----:B------:R-:W-:Y:S01]  /*4090*/  DMUL R44, R44, 8.11296384146066816958e+31 ;  /* 0x469000002c2c7828 */ /* 0x000fe20000000000 */
[----:B------:R-:W-:Y:S01]  /*40a0*/  MOV R12, RZ ;  /* 0x000000ff000c7202 */ /* 0x000fe20000000f00 */
[----:B------:R-:W-:Y:S01]  /*40b0*/  IMAD.MOV.U32 R8, RZ, RZ, 0x0 ;  /* 0x00000000ff087424 */ /* 0x000fe200078e00ff */
[----:B------:R-:W-:-:S03]  /*40c0*/  MOV R9, 0x3fd80000 ;  /* 0x3fd8000000097802 */ /* 0x000fc60000000f00 */
        /* <DEDUP_REMOVED lines=10> */
[----:B------:R-:W-:Y:S01]  /*4170*/  IADD3 R9, PT, PT, R9, -0x3500000, RZ ;  /* 0xfcb0000009097810 */ /* 0x000fe20007ffe0ff */
[----:B------:R-:W-:Y:S06]  /*4180*/  BRA `(.L_x_91) ;  /* 0x0000000000047947 */ /* 0x000fec0003800000 */
.L_x_92:
[----:B------:R-:W-:-:S11]  /*4190*/  DADD R8, R44, R44 ;  /* 0x000000002c087229 */ /* 0x000fd6000000002c */
.L_x_91:
[----:B------:R-:W-:Y:S05]  /*41a0*/  BSYNC.RECONVERGENT B1 ;  /* 0x0000000000017941 */ /* 0x000fea0003800200 */
.L_x_89:
[----:B------:R-:W-:Y:S01]  /*41b0*/  MOV R7, 0x0 ;  /* 0x0000000000077802 */ /* 0x000fe20000000f00 */
[----:B------:R-:W-:-:S03]  /*41c0*/  IMAD.MOV.U32 R5, RZ, RZ, R9 ;  /* 0x000000ffff057224 */ /* 0x000fc600078e0009 */
[----:B------:R-:W-:Y:S05]  /*41d0*/  RET.REL.NODEC R6 `(accelerate) ;  /* 0xffffffbc06887950 */ /* 0x000fea0003c3ffff */
.L_x_93:
        /* <DEDUP_REMOVED lines=10> */
.L_x_98:


//--------------------- .nv.shared.reserved.0     --------------------------
	.section	.nv.shared.reserved.0,"aw",@nobits
	.weak		__nv_reservedSMEM_offset_0_alias
	.size		__nv_reservedSMEM_offset_0_alias, 0, 64
	.other		__nv_reservedSMEM_offset_0_alias,@"STO_CUDA_RESERVED_SHARED STV_DEFAULT"
__nv_reservedSMEM_offset_0_alias:
	.zero		0
	.zero		64


//--------------------- .nv.constant0.collide     --------------------------
	.section	.nv.constant0.collide,"a",@progbits
	.sectionflags	@""
	.align	4
.nv.constant0.collide:
	.zero		944


//--------------------- .nv.constant0.move        --------------------------
	.section	.nv.constant0.move,"a",@progbits
	.sectionflags	@""
	.align	4
.nv.constant0.move:
	.zero		960


//--------------------- .nv.constant0.accelerate  --------------------------
	.section	.nv.constant0.accelerate,"a",@progbits
	.sectionflags	@""
	.align	4
.nv.constant0.accelerate:
	.zero		976


//--------------------- SYMBOLS --------------------------

	.type		.nv.reservedSmem.offset0,@object
	.size		.nv.reservedSmem.offset0,0x4
